//
// Generated by NVIDIA NVVM Compiler
//
// Compiler Build ID: CL-36424714
// Cuda compilation tools, release 13.0, V13.0.88
// Based on NVVM 20.0.0
//

.version 9.0
.target sm_100
.address_size 64

	// .globl	_Z14gemv_w8_kernelILi128ELi256EEvPK6__halfPKhS2_S2_PS0_i
// _ZZ16block_reduce_sumILi256ELb0EEffE3shm has been demoted

.visible .entry _Z14gemv_w8_kernelILi128ELi256EEvPK6__halfPKhS2_S2_PS0_i(
	.param .u64 .ptr .align 1 _Z14gemv_w8_kernelILi128ELi256EEvPK6__halfPKhS2_S2_PS0_i_param_0,
	.param .u64 .ptr .align 1 _Z14gemv_w8_kernelILi128ELi256EEvPK6__halfPKhS2_S2_PS0_i_param_1,
	.param .u64 .ptr .align 1 _Z14gemv_w8_kernelILi128ELi256EEvPK6__halfPKhS2_S2_PS0_i_param_2,
	.param .u64 .ptr .align 1 _Z14gemv_w8_kernelILi128ELi256EEvPK6__halfPKhS2_S2_PS0_i_param_3,
	.param .u64 .ptr .align 1 _Z14gemv_w8_kernelILi128ELi256EEvPK6__halfPKhS2_S2_PS0_i_param_4,
	.param .u32 _Z14gemv_w8_kernelILi128ELi256EEvPK6__halfPKhS2_S2_PS0_i_param_5
)
{
	.reg .pred 	%p<16>;
	.reg .b16 	%rs<5>;
	.reg .b32 	%r<332>;
	.reg .b32 	%f<135>;
	.reg .b64 	%rd<50>;
	// demoted variable
	.shared .align 4 .b8 _ZZ16block_reduce_sumILi256ELb0EEffE3shm[32];
	ld.param.u64 	%rd19, [_Z14gemv_w8_kernelILi128ELi256EEvPK6__halfPKhS2_S2_PS0_i_param_0];
	ld.param.u64 	%rd20, [_Z14gemv_w8_kernelILi128ELi256EEvPK6__halfPKhS2_S2_PS0_i_param_1];
	ld.param.u64 	%rd21, [_Z14gemv_w8_kernelILi128ELi256EEvPK6__halfPKhS2_S2_PS0_i_param_2];
	ld.param.u64 	%rd18, [_Z14gemv_w8_kernelILi128ELi256EEvPK6__halfPKhS2_S2_PS0_i_param_4];
	ld.param.u32 	%r10, [_Z14gemv_w8_kernelILi128ELi256EEvPK6__halfPKhS2_S2_PS0_i_param_5];
	cvta.to.global.u64 	%rd1, %rd21;
	cvta.to.global.u64 	%rd2, %rd19;
	cvta.to.global.u64 	%rd3, %rd20;
	mov.u32 	%r1, %ctaid.x;
	shr.s32 	%r11, %r10, 31;
	shr.u32 	%r12, %r11, 25;
	add.s32 	%r13, %r10, %r12;
	shr.s32 	%r14, %r13, 7;
	mul.lo.s32 	%r15, %r14, %r1;
	cvt.u64.u32 	%rd4, %r15;
	mul.lo.s32 	%r16, %r10, %r1;
	cvt.u64.u32 	%rd5, %r16;
	mov.u32 	%r2, %tid.x;
	shl.b32 	%r331, %r2, 4;
	setp.ge.s32 	%p1, %r331, %r10;
	mov.f32 	%f133, 0f00000000;
	@%p1 bra 	$L__BB0_6;
	not.b32 	%r17, %r331;
	add.s32 	%r4, %r10, %r17;
	and.b32  	%r18, %r4, 4096;
	setp.ne.s32 	%p2, %r18, 0;
	mov.f32 	%f133, 0f00000000;
	@%p2 bra 	$L__BB0_3;
	cvt.u64.u32 	%rd22, %r331;
	add.s64 	%rd23, %rd22, %rd5;
	add.s64 	%rd24, %rd3, %rd23;
	ld.global.nc.v4.u32 	{%r20, %r34, %r68, %r82}, [%rd24];
	mul.wide.u32 	%rd25, %r331, 2;
	add.s64 	%rd26, %rd2, %rd25;
	ld.global.nc.v4.u32 	{%r49, %r54, %r59, %r64}, [%rd26];
	mov.b32 	%r90, 16711935;
	mov.b32 	%r91, 1677747200;
	// begin inline asm
	lop3.b32 %r19, %r20, %r90, %r91, 234;

	// end inline asm
	mov.b32 	%r94, 1686135936;
	// begin inline asm
	{sub.f16x2 %r23,%r19,%r94;
}
	// end inline asm
	shr.s32 	%r27, %r20, 8;
	// begin inline asm
	lop3.b32 %r26, %r27, %r90, %r91, 234;

	// end inline asm
	// begin inline asm
	{sub.f16x2 %r30,%r26,%r94;
}
	// end inline asm
	// begin inline asm
	lop3.b32 %r33, %r34, %r90, %r91, 234;

	// end inline asm
	// begin inline asm
	{sub.f16x2 %r37,%r33,%r94;
}
	// end inline asm
	shr.s32 	%r41, %r34, 8;
	// begin inline asm
	lop3.b32 %r40, %r41, %r90, %r91, 234;

	// end inline asm
	// begin inline asm
	{sub.f16x2 %r44,%r40,%r94;
}
	// end inline asm
	// begin inline asm
	{mul.f16x2 %r47,%r23,%r49;
}
	// end inline asm
	// begin inline asm
	{.reg .f16 low,high;
  mov.b32 {low,high},%r47;
  cvt.f32.f16 %f14, low;}

	// end inline asm
	// begin inline asm
	{.reg .f16 low,high;
  mov.b32 {low,high},%r47;
  cvt.f32.f16 %f15, high;}

	// end inline asm
	add.f32 	%f31, %f14, %f15;
	add.f32 	%f32, %f31, 0f00000000;
	// begin inline asm
	{mul.f16x2 %r52,%r30,%r54;
}
	// end inline asm
	// begin inline asm
	{.reg .f16 low,high;
  mov.b32 {low,high},%r52;
  cvt.f32.f16 %f16, low;}

	// end inline asm
	// begin inline asm
	{.reg .f16 low,high;
  mov.b32 {low,high},%r52;
  cvt.f32.f16 %f17, high;}

	// end inline asm
	add.f32 	%f33, %f16, %f17;
	add.f32 	%f34, %f32, %f33;
	// begin inline asm
	{mul.f16x2 %r57,%r37,%r59;
}
	// end inline asm
	// begin inline asm
	{.reg .f16 low,high;
  mov.b32 {low,high},%r57;
  cvt.f32.f16 %f18, low;}

	// end inline asm
	// begin inline asm
	{.reg .f16 low,high;
  mov.b32 {low,high},%r57;
  cvt.f32.f16 %f19, high;}

	// end inline asm
	add.f32 	%f35, %f18, %f19;
	add.f32 	%f36, %f34, %f35;
	// begin inline asm
	{mul.f16x2 %r62,%r44,%r64;
}
	// end inline asm
	// begin inline asm
	{.reg .f16 low,high;
  mov.b32 {low,high},%r62;
  cvt.f32.f16 %f20, low;}

	// end inline asm
	// begin inline asm
	{.reg .f16 low,high;
  mov.b32 {low,high},%r62;
  cvt.f32.f16 %f21, high;}

	// end inline asm
	add.f32 	%f37, %f20, %f21;
	add.f32 	%f38, %f36, %f37;
	ld.global.nc.v4.u32 	{%r97, %r102, %r107, %r112}, [%rd26+16];
	// begin inline asm
	lop3.b32 %r67, %r68, %r90, %r91, 234;

	// end inline asm
	// begin inline asm
	{sub.f16x2 %r71,%r67,%r94;
}
	// end inline asm
	shr.s32 	%r75, %r68, 8;
	// begin inline asm
	lop3.b32 %r74, %r75, %r90, %r91, 234;

	// end inline asm
	// begin inline asm
	{sub.f16x2 %r78,%r74,%r94;
}
	// end inline asm
	// begin inline asm
	lop3.b32 %r81, %r82, %r90, %r91, 234;

	// end inline asm
	// begin inline asm
	{sub.f16x2 %r85,%r81,%r94;
}
	// end inline asm
	shr.s32 	%r89, %r82, 8;
	// begin inline asm
	lop3.b32 %r88, %r89, %r90, %r91, 234;

	// end inline asm
	// begin inline asm
	{sub.f16x2 %r92,%r88,%r94;
}
	// end inline asm
	shr.u32 	%r115, %r2, 3;
	cvt.u64.u32 	%rd27, %r115;
	add.s64 	%rd28, %rd27, %rd4;
	shl.b64 	%rd29, %rd28, 1;
	add.s64 	%rd30, %rd1, %rd29;
	ld.global.nc.u16 	%rs1, [%rd30];
	// begin inline asm
	{  cvt.f32.f16 %f22, %rs1;}

	// end inline asm
	// begin inline asm
	{mul.f16x2 %r95,%r71,%r97;
}
	// end inline asm
	// begin inline asm
	{.reg .f16 low,high;
  mov.b32 {low,high},%r95;
  cvt.f32.f16 %f23, low;}

	// end inline asm
	// begin inline asm
	{.reg .f16 low,high;
  mov.b32 {low,high},%r95;
  cvt.f32.f16 %f24, high;}

	// end inline asm
	add.f32 	%f39, %f23, %f24;
	add.f32 	%f40, %f38, %f39;
	// begin inline asm
	{mul.f16x2 %r100,%r78,%r102;
}
	// end inline asm
	// begin inline asm
	{.reg .f16 low,high;
  mov.b32 {low,high},%r100;
  cvt.f32.f16 %f25, low;}

	// end inline asm
	// begin inline asm
	{.reg .f16 low,high;
  mov.b32 {low,high},%r100;
  cvt.f32.f16 %f26, high;}

	// end inline asm
	add.f32 	%f41, %f25, %f26;
	add.f32 	%f42, %f40, %f41;
	// begin inline asm
	{mul.f16x2 %r105,%r85,%r107;
}
	// end inline asm
	// begin inline asm
	{.reg .f16 low,high;
  mov.b32 {low,high},%r105;
  cvt.f32.f16 %f27, low;}

	// end inline asm
	// begin inline asm
	{.reg .f16 low,high;
  mov.b32 {low,high},%r105;
  cvt.f32.f16 %f28, high;}

	// end inline asm
	add.f32 	%f43, %f27, %f28;
	add.f32 	%f44, %f42, %f43;
	// begin inline asm
	{mul.f16x2 %r110,%r92,%r112;
}
	// end inline asm
	// begin inline asm
	{.reg .f16 low,high;
  mov.b32 {low,high},%r110;
  cvt.f32.f16 %f29, low;}

	// end inline asm
	// begin inline asm
	{.reg .f16 low,high;
  mov.b32 {low,high},%r110;
  cvt.f32.f16 %f30, high;}

	// end inline asm
	add.f32 	%f45, %f29, %f30;
	add.f32 	%f46, %f44, %f45;
	fma.rn.f32 	%f133, %f22, %f46, 0f00000000;
	add.s32 	%r331, %r331, 4096;
$L__BB0_3:
	setp.lt.u32 	%p3, %r4, 4096;
	@%p3 bra 	$L__BB0_6;
	cvt.u64.u32 	%rd31, %r331;
	add.s64 	%rd32, %rd31, 4096;
	shr.u64 	%rd33, %rd32, 7;
	add.s64 	%rd34, %rd33, %rd4;
	shl.b64 	%rd35, %rd34, 1;
	add.s64 	%rd49, %rd1, %rd35;
	shr.u64 	%rd36, %rd31, 7;
	add.s64 	%rd37, %rd36, %rd4;
	shl.b64 	%rd38, %rd37, 1;
	add.s64 	%rd48, %rd1, %rd38;
	add.s64 	%rd39, %rd31, %rd5;
	add.s64 	%rd40, %rd39, %rd3;
	add.s64 	%rd47, %rd40, 4096;
	mul.wide.u32 	%rd41, %r331, 2;
	add.s64 	%rd42, %rd41, %rd2;
	add.s64 	%rd46, %rd42, 8208;
$L__BB0_5:
	ld.global.nc.v4.u32 	{%r117, %r131, %r165, %r179}, [%rd47+-4096];
	ld.global.nc.v4.u32 	{%r146, %r151, %r156, %r161}, [%rd46+-8208];
	mov.b32 	%r283, 16711935;
	mov.b32 	%r284, 1677747200;
	// begin inline asm
	lop3.b32 %r116, %r117, %r283, %r284, 234;

	// end inline asm
	mov.b32 	%r287, 1686135936;
	// begin inline asm
	{sub.f16x2 %r120,%r116,%r287;
}
	// end inline asm
	shr.s32 	%r124, %r117, 8;
	// begin inline asm
	lop3.b32 %r123, %r124, %r283, %r284, 234;

	// end inline asm
	// begin inline asm
	{sub.f16x2 %r127,%r123,%r287;
}
	// end inline asm
	// begin inline asm
	lop3.b32 %r130, %r131, %r283, %r284, 234;

	// end inline asm
	// begin inline asm
	{sub.f16x2 %r134,%r130,%r287;
}
	// end inline asm
	shr.s32 	%r138, %r131, 8;
	// begin inline asm
	lop3.b32 %r137, %r138, %r283, %r284, 234;

	// end inline asm
	// begin inline asm
	{sub.f16x2 %r141,%r137,%r287;
}
	// end inline asm
	// begin inline asm
	{mul.f16x2 %r144,%r120,%r146;
}
	// end inline asm
	// begin inline asm
	{.reg .f16 low,high;
  mov.b32 {low,high},%r144;
  cvt.f32.f16 %f47, low;}

	// end inline asm
	// begin inline asm
	{.reg .f16 low,high;
  mov.b32 {low,high},%r144;
  cvt.f32.f16 %f48, high;}

	// end inline asm
	add.f32 	%f81, %f47, %f48;
	add.f32 	%f82, %f81, 0f00000000;
	// begin inline asm
	{mul.f16x2 %r149,%r127,%r151;
}
	// end inline asm
	// begin inline asm
	{.reg .f16 low,high;
  mov.b32 {low,high},%r149;
  cvt.f32.f16 %f49, low;}

	// end inline asm
	// begin inline asm
	{.reg .f16 low,high;
  mov.b32 {low,high},%r149;
  cvt.f32.f16 %f50, high;}

	// end inline asm
	add.f32 	%f83, %f49, %f50;
	add.f32 	%f84, %f82, %f83;
	// begin inline asm
	{mul.f16x2 %r154,%r134,%r156;
}
	// end inline asm
	// begin inline asm
	{.reg .f16 low,high;
  mov.b32 {low,high},%r154;
  cvt.f32.f16 %f51, low;}

	// end inline asm
	// begin inline asm
	{.reg .f16 low,high;
  mov.b32 {low,high},%r154;
  cvt.f32.f16 %f52, high;}

	// end inline asm
	add.f32 	%f85, %f51, %f52;
	add.f32 	%f86, %f84, %f85;
	// begin inline asm
	{mul.f16x2 %r159,%r141,%r161;
}
	// end inline asm
	// begin inline asm
	{.reg .f16 low,high;
  mov.b32 {low,high},%r159;
  cvt.f32.f16 %f53, low;}

	// end inline asm
	// begin inline asm
	{.reg .f16 low,high;
  mov.b32 {low,high},%r159;
  cvt.f32.f16 %f54, high;}

	// end inline asm
	add.f32 	%f87, %f53, %f54;
	add.f32 	%f88, %f86, %f87;
	ld.global.nc.v4.u32 	{%r194, %r199, %r204, %r209}, [%rd46+-8192];
	// begin inline asm
	lop3.b32 %r164, %r165, %r283, %r284, 234;

	// end inline asm
	// begin inline asm
	{sub.f16x2 %r168,%r164,%r287;
}
	// end inline asm
	shr.s32 	%r172, %r165, 8;
	// begin inline asm
	lop3.b32 %r171, %r172, %r283, %r284, 234;

	// end inline asm
	// begin inline asm
	{sub.f16x2 %r175,%r171,%r287;
}
	// end inline asm
	// begin inline asm
	lop3.b32 %r178, %r179, %r283, %r284, 234;

	// end inline asm
	// begin inline asm
	{sub.f16x2 %r182,%r178,%r287;
}
	// end inline asm
	shr.s32 	%r186, %r179, 8;
	// begin inline asm
	lop3.b32 %r185, %r186, %r283, %r284, 234;

	// end inline asm
	// begin inline asm
	{sub.f16x2 %r189,%r185,%r287;
}
	// end inline asm
	ld.global.nc.u16 	%rs2, [%rd48];
	// begin inline asm
	{  cvt.f32.f16 %f55, %rs2;}

	// end inline asm
	// begin inline asm
	{mul.f16x2 %r192,%r168,%r194;
}
	// end inline asm
	// begin inline asm
	{.reg .f16 low,high;
  mov.b32 {low,high},%r192;
  cvt.f32.f16 %f56, low;}

	// end inline asm
	// begin inline asm
	{.reg .f16 low,high;
  mov.b32 {low,high},%r192;
  cvt.f32.f16 %f57, high;}

	// end inline asm
	add.f32 	%f89, %f56, %f57;
	add.f32 	%f90, %f88, %f89;
	// begin inline asm
	{mul.f16x2 %r197,%r175,%r199;
}
	// end inline asm
	// begin inline asm
	{.reg .f16 low,high;
  mov.b32 {low,high},%r197;
  cvt.f32.f16 %f58, low;}

	// end inline asm
	// begin inline asm
	{.reg .f16 low,high;
  mov.b32 {low,high},%r197;
  cvt.f32.f16 %f59, high;}

	// end inline asm
	add.f32 	%f91, %f58, %f59;
	add.f32 	%f92, %f90, %f91;
	// begin inline asm
	{mul.f16x2 %r202,%r182,%r204;
}
	// end inline asm
	// begin inline asm
	{.reg .f16 low,high;
  mov.b32 {low,high},%r202;
  cvt.f32.f16 %f60, low;}

	// end inline asm
	// begin inline asm
	{.reg .f16 low,high;
  mov.b32 {low,high},%r202;
  cvt.f32.f16 %f61, high;}

	// end inline asm
	add.f32 	%f93, %f60, %f61;
	add.f32 	%f94, %f92, %f93;
	// begin inline asm
	{mul.f16x2 %r207,%r189,%r209;
}
	// end inline asm
	// begin inline asm
	{.reg .f16 low,high;
  mov.b32 {low,high},%r207;
  cvt.f32.f16 %f62, low;}

	// end inline asm
	// begin inline asm
	{.reg .f16 low,high;
  mov.b32 {low,high},%r207;
  cvt.f32.f16 %f63, high;}

	// end inline asm
	add.f32 	%f95, %f62, %f63;
	add.f32 	%f96, %f94, %f95;
	fma.rn.f32 	%f97, %f55, %f96, %f133;
	ld.global.nc.v4.u32 	{%r213, %r227, %r261, %r275}, [%rd47];
	ld.global.nc.v4.u32 	{%r242, %r247, %r252, %r257}, [%rd46+-16];
	// begin inline asm
	lop3.b32 %r212, %r213, %r283, %r284, 234;

	// end inline asm
	// begin inline asm
	{sub.f16x2 %r216,%r212,%r287;
}
	// end inline asm
	shr.s32 	%r220, %r213, 8;
	// begin inline asm
	lop3.b32 %r219, %r220, %r283, %r284, 234;

	// end inline asm
	// begin inline asm
	{sub.f16x2 %r223,%r219,%r287;
}
	// end inline asm
	// begin inline asm
	lop3.b32 %r226, %r227, %r283, %r284, 234;

	// end inline asm
	// begin inline asm
	{sub.f16x2 %r230,%r226,%r287;
}
	// end inline asm
	shr.s32 	%r234, %r227, 8;
	// begin inline asm
	lop3.b32 %r233, %r234, %r283, %r284, 234;

	// end inline asm
	// begin inline asm
	{sub.f16x2 %r237,%r233,%r287;
}
	// end inline asm
	// begin inline asm
	{mul.f16x2 %r240,%r216,%r242;
}
	// end inline asm
	// begin inline asm
	{.reg .f16 low,high;
  mov.b32 {low,high},%r240;
  cvt.f32.f16 %f64, low;}

	// end inline asm
	// begin inline asm
	{.reg .f16 low,high;
  mov.b32 {low,high},%r240;
  cvt.f32.f16 %f65, high;}

	// end inline asm
	add.f32 	%f98, %f64, %f65;
	add.f32 	%f99, %f98, 0f00000000;
	// begin inline asm
	{mul.f16x2 %r245,%r223,%r247;
}
	// end inline asm
	// begin inline asm
	{.reg .f16 low,high;
  mov.b32 {low,high},%r245;
  cvt.f32.f16 %f66, low;}

	// end inline asm
	// begin inline asm
	{.reg .f16 low,high;
  mov.b32 {low,high},%r245;
  cvt.f32.f16 %f67, high;}

	// end inline asm
	add.f32 	%f100, %f66, %f67;
	add.f32 	%f101, %f99, %f100;
	// begin inline asm
	{mul.f16x2 %r250,%r230,%r252;
}
	// end inline asm
	// begin inline asm
	{.reg .f16 low,high;
  mov.b32 {low,high},%r250;
  cvt.f32.f16 %f68, low;}

	// end inline asm
	// begin inline asm
	{.reg .f16 low,high;
  mov.b32 {low,high},%r250;
  cvt.f32.f16 %f69, high;}

	// end inline asm
	add.f32 	%f102, %f68, %f69;
	add.f32 	%f103, %f101, %f102;
	// begin inline asm
	{mul.f16x2 %r255,%r237,%r257;
}
	// end inline asm
	// begin inline asm
	{.reg .f16 low,high;
  mov.b32 {low,high},%r255;
  cvt.f32.f16 %f70, low;}

	// end inline asm
	// begin inline asm
	{.reg .f16 low,high;
  mov.b32 {low,high},%r255;
  cvt.f32.f16 %f71, high;}

	// end inline asm
	add.f32 	%f104, %f70, %f71;
	add.f32 	%f105, %f103, %f104;
	ld.global.nc.v4.u32 	{%r290, %r295, %r300, %r305}, [%rd46];
	// begin inline asm
	lop3.b32 %r260, %r261, %r283, %r284, 234;

	// end inline asm
	// begin inline asm
	{sub.f16x2 %r264,%r260,%r287;
}
	// end inline asm
	shr.s32 	%r268, %r261, 8;
	// begin inline asm
	lop3.b32 %r267, %r268, %r283, %r284, 234;

	// end inline asm
	// begin inline asm
	{sub.f16x2 %r271,%r267,%r287;
}
	// end inline asm
	// begin inline asm
	lop3.b32 %r274, %r275, %r283, %r284, 234;

	// end inline asm
	// begin inline asm
	{sub.f16x2 %r278,%r274,%r287;
}
	// end inline asm
	shr.s32 	%r282, %r275, 8;
	// begin inline asm
	lop3.b32 %r281, %r282, %r283, %r284, 234;

	// end inline asm
	// begin inline asm
	{sub.f16x2 %r285,%r281,%r287;
}
	// end inline asm
	ld.global.nc.u16 	%rs3, [%rd49];
	// begin inline asm
	{  cvt.f32.f16 %f72, %rs3;}

	// end inline asm
	// begin inline asm
	{mul.f16x2 %r288,%r264,%r290;
}
	// end inline asm
	// begin inline asm
	{.reg .f16 low,high;
  mov.b32 {low,high},%r288;
  cvt.f32.f16 %f73, low;}

	// end inline asm
	// begin inline asm
	{.reg .f16 low,high;
  mov.b32 {low,high},%r288;
  cvt.f32.f16 %f74, high;}

	// end inline asm
	add.f32 	%f106, %f73, %f74;
	add.f32 	%f107, %f105, %f106;
	// begin inline asm
	{mul.f16x2 %r293,%r271,%r295;
}
	// end inline asm
	// begin inline asm
	{.reg .f16 low,high;
  mov.b32 {low,high},%r293;
  cvt.f32.f16 %f75, low;}

	// end inline asm
	// begin inline asm
	{.reg .f16 low,high;
  mov.b32 {low,high},%r293;
  cvt.f32.f16 %f76, high;}

	// end inline asm
	add.f32 	%f108, %f75, %f76;
	add.f32 	%f109, %f107, %f108;
	// begin inline asm
	{mul.f16x2 %r298,%r278,%r300;
}
	// end inline asm
	// begin inline asm
	{.reg .f16 low,high;
  mov.b32 {low,high},%r298;
  cvt.f32.f16 %f77, low;}

	// end inline asm
	// begin inline asm
	{.reg .f16 low,high;
  mov.b32 {low,high},%r298;
  cvt.f32.f16 %f78, high;}

	// end inline asm
	add.f32 	%f110, %f77, %f78;
	add.f32 	%f111, %f109, %f110;
	// begin inline asm
	{mul.f16x2 %r303,%r285,%r305;
}
	// end inline asm
	// begin inline asm
	{.reg .f16 low,high;
  mov.b32 {low,high},%r303;
  cvt.f32.f16 %f79, low;}

	// end inline asm
	// begin inline asm
	{.reg .f16 low,high;
  mov.b32 {low,high},%r303;
  cvt.f32.f16 %f80, high;}

	// end inline asm
	add.f32 	%f112, %f79, %f80;
	add.f32 	%f113, %f111, %f112;
	fma.rn.f32 	%f133, %f72, %f113, %f97;
	add.s32 	%r331, %r331, 8192;
	add.s64 	%rd49, %rd49, 128;
	add.s64 	%rd48, %rd48, 128;
	add.s64 	%rd47, %rd47, 8192;
	add.s64 	%rd46, %rd46, 16384;
	setp.lt.s32 	%p4, %r331, %r10;
	@%p4 bra 	$L__BB0_5;
$L__BB0_6:
	mov.b32 	%r308, %f133;
	shfl.sync.bfly.b32	%r309|%p5, %r308, 16, 31, -1;
	mov.b32 	%f114, %r309;
	add.f32 	%f115, %f133, %f114;
	mov.b32 	%r310, %f115;
	shfl.sync.bfly.b32	%r311|%p6, %r310, 8, 31, -1;
	mov.b32 	%f116, %r311;
	add.f32 	%f117, %f115, %f116;
	mov.b32 	%r312, %f117;
	shfl.sync.bfly.b32	%r313|%p7, %r312, 4, 31, -1;
	mov.b32 	%f118, %r313;
	add.f32 	%f119, %f117, %f118;
	mov.b32 	%r314, %f119;
	shfl.sync.bfly.b32	%r315|%p8, %r314, 2, 31, -1;
	mov.b32 	%f120, %r315;
	add.f32 	%f121, %f119, %f120;
	mov.b32 	%r316, %f121;
	shfl.sync.bfly.b32	%r317|%p9, %r316, 1, 31, -1;
	mov.b32 	%f122, %r317;
	add.f32 	%f7, %f121, %f122;
	and.b32  	%r9, %r2, 31;
	setp.ne.s32 	%p10, %r9, 0;
	@%p10 bra 	$L__BB0_8;
	shr.u32 	%r318, %r2, 3;
	mov.u32 	%r319, _ZZ16block_reduce_sumILi256ELb0EEffE3shm;
	add.s32 	%r320, %r319, %r318;
	st.shared.f32 	[%r320], %f7;
$L__BB0_8:
	bar.sync 	0;
	setp.gt.u32 	%p11, %r9, 7;
	mov.f32 	%f134, 0f00000000;
	@%p11 bra 	$L__BB0_10;
	shl.b32 	%r321, %r9, 2;
	mov.u32 	%r322, _ZZ16block_reduce_sumILi256ELb0EEffE3shm;
	add.s32 	%r323, %r322, %r321;
	ld.shared.f32 	%f134, [%r323];
$L__BB0_10:
	mov.b32 	%r324, %f134;
	shfl.sync.bfly.b32	%r325|%p12, %r324, 4, 31, -1;
	mov.b32 	%f124, %r325;
	add.f32 	%f125, %f134, %f124;
	mov.b32 	%r326, %f125;
	shfl.sync.bfly.b32	%r327|%p13, %r326, 2, 31, -1;
	mov.b32 	%f126, %r327;
	add.f32 	%f127, %f125, %f126;
	mov.b32 	%r328, %f127;
	shfl.sync.bfly.b32	%r329|%p14, %r328, 1, 31, -1;
	mov.b32 	%f128, %r329;
	add.f32 	%f10, %f127, %f128;
	setp.ne.s32 	%p15, %r2, 0;
	@%p15 bra 	$L__BB0_12;
	// begin inline asm
	{  cvt.rn.f16.f32 %rs4, %f10;}

	// end inline asm
	cvta.to.global.u64 	%rd43, %rd18;
	mul.wide.u32 	%rd44, %r1, 2;
	add.s64 	%rd45, %rd43, %rd44;
	st.global.u16 	[%rd45], %rs4;
$L__BB0_12:
	ret;

}


// ===== COMPILED SASS (sm_100) =====

	.target	sm_100

	.elftype	@"ET_EXEC"


//--------------------- .note.nv.tkinfo           --------------------------
	.section	.note.nv.tkinfo,"",@"SHT_NOTE"
	.sectionflags	@"SHF_NOTE_NV_TKINFO"
	.tkinfo
        /*0018*/ 	.word	0x00000002
        /*0030*/ 	.string	""
        /*0030*/ 	.string	"ptxas"
        /*0030*/ 	.string	"Cuda compilation tools, release 13.0, V13.0.88"
        /*0030*/ 	.string	"Build cuda_13.0.r13.0/compiler.36424714_0"
        /*0030*/ 	.string	"-arch sm_100 -m 64 "



//--------------------- .note.nv.cuinfo           --------------------------
	.section	.note.nv.cuinfo,"",@"SHT_NOTE"
	.sectionflags	@"SHF_NOTE_NV_CUINFO"
        /*0018*/ 	.short	0x0002
        /*001a*/ 	.short	0x0064
        /*001c*/ 	.short	0x0082
	.zero		2


//--------------------- .nv.info                  --------------------------
	.section	.nv.info,"",@"SHT_CUDA_INFO"
	.align	4


	//----- nvinfo : EIATTR_REGCOUNT
	.align		4
        /*0000*/ 	.byte	0x04, 0x2f
        /*0002*/ 	.short	(.L_1 - .L_0)
	.align		4
.L_0:
        /*0004*/ 	.word	index@(_Z14gemv_w8_kernelILi128ELi256EEvPK6__halfPKhS2_S2_PS0_i)
        /*0008*/ 	.word	0x00000020


	//----- nvinfo : EIATTR_FRAME_SIZE
	.align		4
.L_1:
        /*000c*/ 	.byte	0x04, 0x11
        /*000e*/ 	.short	(.L_3 - .L_2)
	.align		4
.L_2:
        /*0010*/ 	.word	index@(_Z14gemv_w8_kernelILi128ELi256EEvPK6__halfPKhS2_S2_PS0_i)
        /*0014*/ 	.word	0x00000000


	//----- nvinfo : EIATTR_MIN_STACK_SIZE
	.align		4
.L_3:
        /*0018*/ 	.byte	0x04, 0x12
        /*001a*/ 	.short	(.L_5 - .L_4)
	.align		4
.L_4:
        /*001c*/ 	.word	index@(_Z14gemv_w8_kernelILi128ELi256EEvPK6__halfPKhS2_S2_PS0_i)
        /*0020*/ 	.word	0x00000000
.L_5:


//--------------------- .nv.compat                --------------------------
	.section	.nv.compat,"",@"SHT_CUDA_COMPAT_INFO"
	.align	4
        /*0000*/ 	.byte	0x02, 0x09, 0x00, 0x00, 0x02, 0x02, 0x01, 0x00, 0x02, 0x05, 0x05, 0x00, 0x03, 0x07, 0x01, 0x01
        /*0010*/ 	.byte	0x02, 0x03, 0x00, 0x00, 0x02, 0x06, 0x01, 0x00, 0x04, 0x0b, 0x08, 0x00, 0x09, 0x00, 0x00, 0x00
        /*0020*/ 	.byte	0x00, 0x00, 0x00, 0x00


//--------------------- .nv.info._Z14gemv_w8_kernelILi128ELi256EEvPK6__halfPKhS2_S2_PS0_i --------------------------
	.section	.nv.info._Z14gemv_w8_kernelILi128ELi256EEvPK6__halfPKhS2_S2_PS0_i,"",@"SHT_CUDA_INFO"
	.sectionflags	@""
	.align	4


	//----- nvinfo : EIATTR_CUDA_API_VERSION
	.align		4
        /*0000*/ 	.byte	0x04, 0x37
        /*0002*/ 	.short	(.L_7 - .L_6)
.L_6:
        /*0004*/ 	.word	0x00000082


	//----- nvinfo : EIATTR_KPARAM_INFO
	.align		4
.L_7:
        /*0008*/ 	.byte	0x04, 0x17
        /*000a*/ 	.short	(.L_9 - .L_8)
.L_8:
        /*000c*/ 	.word	0x00000000
        /*0010*/ 	.short	0x0005
        /*0012*/ 	.short	0x0028
        /*0014*/ 	.byte	0x00, 0xf0, 0x11, 0x00


	//----- nvinfo : EIATTR_KPARAM_INFO
	.align		4
.L_9:
        /*0018*/ 	.byte	0x04, 0x17
        /*001a*/ 	.short	(.L_11 - .L_10)
.L_10:
        /*001c*/ 	.word	0x00000000
        /*0020*/ 	.short	0x0004
        /*0022*/ 	.short	0x0020
        /*0024*/ 	.byte	0x00, 0xf5, 0x21, 0x00


	//----- nvinfo : EIATTR_KPARAM_INFO
	.align		4
.L_11:
        /*0028*/ 	.byte	0x04, 0x17
        /*002a*/ 	.short	(.L_13 - .L_12)
.L_12:
        /*002c*/ 	.word	0x00000000
        /*0030*/ 	.short	0x0003
        /*0032*/ 	.short	0x0018
        /*0034*/ 	.byte	0x00, 0xf5, 0x21, 0x00


	//----- nvinfo : EIATTR_KPARAM_INFO
	.align		4
.L_13:
        /*0038*/ 	.byte	0x04, 0x17
        /*003a*/ 	.short	(.L_15 - .L_14)
.L_14:
        /*003c*/ 	.word	0x00000000
        /*0040*/ 	.short	0x0002
        /*0042*/ 	.short	0x0010
        /*0044*/ 	.byte	0x00, 0xf5, 0x21, 0x00


	//----- nvinfo : EIATTR_KPARAM_INFO
	.align		4
.L_15:
        /*0048*/ 	.byte	0x04, 0x17
        /*004a*/ 	.short	(.L_17 - .L_16)
.L_16:
        /*004c*/ 	.word	0x00000000
        /*0050*/ 	.short	0x0001
        /*0052*/ 	.short	0x0008
        /*0054*/ 	.byte	0x00, 0xf5, 0x21, 0x00


	//----- nvinfo : EIATTR_KPARAM_INFO
	.align		4
.L_17:
        /*0058*/ 	.byte	0x04, 0x17
        /*005a*/ 	.short	(.L_19 - .L_18)
.L_18:
        /*005c*/ 	.word	0x00000000
        /*0060*/ 	.short	0x0000
        /*0062*/ 	.short	0x0000
        /*0064*/ 	.byte	0x00, 0xf5, 0x21, 0x00


	//----- nvinfo : EIATTR_SPARSE_MMA_MASK
	.align		4
.L_19:
        /*0068*/ 	.byte	0x03, 0x50
        /*006a*/ 	.short	0x0000


	//----- nvinfo : EIATTR_MAXREG_COUNT
	.align		4
        /*006c*/ 	.byte	0x03, 0x1b
        /*006e*/ 	.short	0x00ff


	//----- nvinfo : EIATTR_NUM_BARRIERS
	.align		4
        /*0070*/ 	.byte	0x02, 0x4c
        /*0072*/ 	.byte	0x01
	.zero		1


	//----- nvinfo : EIATTR_MERCURY_ISA_VERSION
	.align		4
        /*0074*/ 	.byte	0x03, 0x5f
        /*0076*/ 	.short	0x0101


	//----- nvinfo : EIATTR_COOP_GROUP_MASK_REGIDS
	.align		4
        /*0078*/ 	.byte	0x04, 0x29
        /*007a*/ 	.short	(.L_21 - .L_20)


	//   ....[0]....
.L_20:
        /*007c*/ 	.word	0xffffffff


	//   ....[1]....
        /*0080*/ 	.word	0xffffffff


	//   ....[2]....
        /*0084*/ 	.word	0xffffffff


	//   ....[3]....
        /*0088*/ 	.word	0xffffffff


	//   ....[4]....
        /*008c*/ 	.word	0xffffffff


	//   ....[5]....
        /*0090*/ 	.word	0xffffffff


	//   ....[6]....
        /*0094*/ 	.word	0xffffffff


	//   ....[7]....
        /*0098*/ 	.word	0xffffffff


	//----- nvinfo : EIATTR_COOP_GROUP_INSTR_OFFSETS
	.align		4
.L_21:
        /*009c*/ 	.byte	0x04, 0x28
        /*009e*/ 	.short	(.L_23 - .L_22)


	//   ....[0]....
.L_22:
        /*00a0*/ 	.word	0x00001100


	//   ....[1]....
        /*00a4*/ 	.word	0x00001170


	//   ....[2]....
        /*00a8*/ 	.word	0x000011c0


	//   ....[3]....
        /*00ac*/ 	.word	0x00001210


	//   ....[4]....
        /*00b0*/ 	.word	0x00001230


	//   ....[5]....
        /*00b4*/ 	.word	0x00001290


	//   ....[6]....
        /*00b8*/ 	.word	0x000012b0


	//   ....[7]....
        /*00bc*/ 	.word	0x000012d0


	//----- nvinfo : EIATTR_VRC_CTA_INIT_COUNT
	.align		4
.L_23:
        /*00c0*/ 	.byte	0x02, 0x4a
	.zero		1
	.zero		1


	//----- nvinfo : EIATTR_EXIT_INSTR_OFFSETS
	.align		4
        /*00c4*/ 	.byte	0x04, 0x1c
        /*00c6*/ 	.short	(.L_25 - .L_24)


	//   ....[0]....
.L_24:
        /*00c8*/ 	.word	0x000012e0


	//   ....[1]....
        /*00cc*/ 	.word	0x00001340


	//----- nvinfo : EIATTR_CRS_STACK_SIZE
	.align		4
.L_25:
        /*00d0*/ 	.byte	0x04, 0x1e
        /*00d2*/ 	.short	(.L_27 - .L_26)
.L_26:
        /*00d4*/ 	.word	0x00000000


	//----- nvinfo : EIATTR_CBANK_PARAM_SIZE
	.align		4
.L_27:
        /*00d8*/ 	.byte	0x03, 0x19
        /*00da*/ 	.short	0x002c


	//----- nvinfo : EIATTR_PARAM_CBANK
	.align		4
        /*00dc*/ 	.byte	0x04, 0x0a
        /*00de*/ 	.short	(.L_29 - .L_28)
	.align		4
.L_28:
        /*00e0*/ 	.word	index@(.nv.constant0._Z14gemv_w8_kernelILi128ELi256EEvPK6__halfPKhS2_S2_PS0_i)
        /*00e4*/ 	.short	0x0380
        /*00e6*/ 	.short	0x002c


	//----- nvinfo : EIATTR_SW_WAR
	.align		4
.L_29:
        /*00e8*/ 	.byte	0x04, 0x36
        /*00ea*/ 	.short	(.L_31 - .L_30)
.L_30:
        /*00ec*/ 	.word	0x00000008
.L_31:


//--------------------- .nv.callgraph             --------------------------
	.section	.nv.callgraph,"",@"SHT_CUDA_CALLGRAPH"
	.align	4
	.sectionentsize	8
	.align		4
        /*0000*/ 	.word	0x00000000
	.align		4
        /*0004*/ 	.word	0xffffffff
	.align		4
        /*0008*/ 	.word	0x00000000
	.align		4
        /*000c*/ 	.word	0xfffffffe
	.align		4
        /*0010*/ 	.word	0x00000000
	.align		4
        /*0014*/ 	.word	0xfffffffd
	.align		4
        /*0018*/ 	.word	0x00000000
	.align		4
        /*001c*/ 	.word	0xfffffffc


//--------------------- .text._Z14gemv_w8_kernelILi128ELi256EEvPK6__halfPKhS2_S2_PS0_i --------------------------
	.section	.text._Z14gemv_w8_kernelILi128ELi256EEvPK6__halfPKhS2_S2_PS0_i,"ax",@progbits
	.align	128
        .global         _Z14gemv_w8_kernelILi128ELi256EEvPK6__halfPKhS2_S2_PS0_i
        .type           _Z14gemv_w8_kernelILi128ELi256EEvPK6__halfPKhS2_S2_PS0_i,@function
        .size           _Z14gemv_w8_kernelILi128ELi256EEvPK6__halfPKhS2_S2_PS0_i,(.L_x_6 - _Z14gemv_w8_kernelILi128ELi256EEvPK6__halfPKhS2_S2_PS0_i)
        .other          _Z14gemv_w8_kernelILi128ELi256EEvPK6__halfPKhS2_S2_PS0_i,@"STO_CUDA_ENTRY STV_DEFAULT"
_Z14gemv_w8_kernelILi128ELi256EEvPK6__halfPKhS2_S2_PS0_i:
.text._Z14gemv_w8_kernelILi128ELi256EEvPK6__halfPKhS2_S2_PS0_i:
[----:B------:R-:W-:Y:S01]  /*0000*/  LDC R1, c[0x0][0x37c] ;  /* 0x0000df00ff017b82 */ /* 0x000fe20000000800 */
[----:B------:R-:W0:Y:S01]  /*0010*/  S2R R22, SR_TID.X ;  /* 0x0000000000167919 */ /* 0x000e220000002100 */
[----:B------:R-:W1:Y:S01]  /*0020*/  LDCU UR8, c[0x0][0x3a8] ;  /* 0x00007500ff0877ac */ /* 0x000e620008000800 */
[----:B------:R-:W-:Y:S01]  /*0030*/  BSSY.RECONVERGENT B0, `(.L_x_0) ;  /* 0x000010c000007945 */ /* 0x000fe20003800200 */
[----:B------:R-:W-:Y:S01]  /*0040*/  HFMA2 R24, -RZ, RZ, 0, 0 ;  /* 0x00000000ff187431 */ /* 0x000fe200000001ff */
[----:B------:R-:W2:Y:S01]  /*0050*/  S2R R23, SR_CTAID.X ;  /* 0x0000000000177919 */ /* 0x000ea20000002500 */
[----:B------:R-:W3:Y:S01]  /*0060*/  LDCU.64 UR6, c[0x0][0x358] ;  /* 0x00006b00ff0677ac */ /* 0x000ee20008000a00 */
[----:B-1----:R-:W-:-:S04]  /*0070*/  USHF.R.S32.HI UR4, URZ, 0x1f, UR8 ;  /* 0x0000001fff047899 */ /* 0x002fc80008011408 */
[----:B------:R-:W-:Y:S01]  /*0080*/  ULEA.HI UR4, UR4, UR8, URZ, 0x7 ;  /* 0x0000000804047291 */ /* 0x000fe2000f8f38ff */
[----:B0-----:R-:W-:-:S04]  /*0090*/  SHF.L.U32 R25, R22, 0x4, RZ ;  /* 0x0000000416197819 */ /* 0x001fc800000006ff */
[----:B------:R-:W-:-:S13]  /*00a0*/  ISETP.GE.AND P0, PT, R25, UR8, PT ;  /* 0x0000000819007c0c */ /* 0x000fda000bf06270 */
[----:B--23--:R-:W-:Y:S05]  /*00b0*/  @P0 BRA `(.L_x_1) ;  /* 0x00000010000c0947 */ /* 0x00cfea0003800000 */
[----:B------:R-:W-:Y:S01]  /*00c0*/  LOP3.LUT R0, RZ, R25, RZ, 0x33, !PT ;  /* 0x00000019ff007212 */ /* 0x000fe200078e33ff */
[----:B------:R-:W-:Y:S01]  /*00d0*/  USHF.R.S32.HI UR5, URZ, 0x7, UR4 ;  /* 0x00000007ff057899 */ /* 0x000fe20008011404 */
[----:B------:R-:W-:Y:S01]  /*00e0*/  BSSY.RECONVERGENT B1, `(.L_x_2) ;  /* 0x0000056000017945 */ /* 0x000fe20003800200 */
[----:B------:R-:W-:Y:S02]  /*00f0*/  MOV R24, RZ ;  /* 0x000000ff00187202 */ /* 0x000fe40000000f00 */
[----:B------:R-:W-:Y:S02]  /*0100*/  IADD3 R0, PT, PT, R0, UR8, RZ ;  /* 0x0000000800007c10 */ /* 0x000fe4000fffe0ff */
[C---:B------:R-:W-:Y:S02]  /*0110*/  IMAD R3, R23.reuse, UR5, RZ ;  /* 0x0000000517037c24 */ /* 0x040fe4000f8e02ff */
[C---:B------:R-:W-:Y:S02]  /*0120*/  LOP3.LUT P0, RZ, R0.reuse, 0x1000, RZ, 0xc0, !PT ;  /* 0x0000100000ff7812 */ /* 0x040fe4000780c0ff */
[----:B------:R-:W-:Y:S01]  /*0130*/  ISETP.GE.U32.AND P1, PT, R0, 0x1000, PT ;  /* 0x000010000000780c */ /* 0x000fe20003f26070 */
[----:B------:R-:W-:-:S10]  /*0140*/  IMAD R0, R23, UR8, RZ ;  /* 0x0000000817007c24 */ /* 0x000fd4000f8e02ff */
[----:B------:R-:W-:Y:S05]  /*0150*/  @P0 BRA `(.L_x_3) ;  /* 0x0000000400380947 */ /* 0x000fea0003800000 */
[----:B------:R-:W0:Y:S01]  /*0160*/  LDCU.64 UR10, c[0x0][0x388] ;  /* 0x00007100ff0a77ac */ /* 0x000e220008000a00 */
[----:B------:R-:W1:Y:S01]  /*0170*/  LDC.64 R16, c[0x0][0x380] ;  /* 0x0000e000ff107b82 */ /* 0x000e620000000a00 */
[----:B0-----:R-:W-:-:S04]  /*0180*/  IADD3 R4, P0, P2, R25, UR10, R0 ;  /* 0x0000000a19047c10 */ /* 0x001fc8000fa1e000 */
[----:B------:R-:W-:Y:S01]  /*0190*/  IADD3.X R5, PT, PT, RZ, UR11, RZ, P0, P2 ;  /* 0x0000000bff057c10 */ /* 0x000fe200087e44ff */
[----:B------:R-:W0:Y:S05]  /*01a0*/  LDCU.64 UR10, c[0x0][0x390] ;  /* 0x00007200ff0a77ac */ /* 0x000e2a0008000a00 */
[----:B------:R-:W2:Y:S01]  /*01b0*/  LDG.E.128.CONSTANT R4, desc[UR6][R4.64] ;  /* 0x0000000604047981 */ /* 0x000ea2000c1e9d00 */
[----:B-1----:R-:W-:-:S05]  /*01c0*/  IMAD.WIDE.U32 R16, R25, 0x2, R16 ;  /* 0x0000000219107825 */ /* 0x002fca00078e0010 */
[----:B------:R-:W3:Y:S04]  /*01d0*/  LDG.E.128.CONSTANT R8, desc[UR6][R16.64] ;  /* 0x0000000610087981 */ /* 0x000ee8000c1e9d00 */
[----:B------:R1:W4:Y:S01]  /*01e0*/  LDG.E.128.CONSTANT R12, desc[UR6][R16.64+0x10] ;  /* 0x00001006100c7981 */ /* 0x000322000c1e9d00 */
[----:B------:R-:W-:-:S04]  /*01f0*/  LEA.HI R2, P0, R22, R3, RZ, 0x1d ;  /* 0x0000000316027211 */ /* 0x000fc8000781e8ff */
[----:B------:R-:W-:Y:S02]  /*0200*/  IADD3.X R19, PT, PT, RZ, RZ, RZ, P0, !PT ;  /* 0x000000ffff137210 */ /* 0x000fe400007fe4ff */
[----:B0-----:R-:W-:-:S04]  /*0210*/  LEA R18, P0, R2, UR10, 0x1 ;  /* 0x0000000a02127c11 */ /* 0x001fc8000f8008ff */
[----:B------:R-:W-:-:S05]  /*0220*/  LEA.HI.X R19, R2, UR11, R19, 0x1, P0 ;  /* 0x0000000b02137c11 */ /* 0x000fca00080f0c13 */
[----:B------:R-:W5:Y:S01]  /*0230*/  LDG.E.U16.CONSTANT R24, desc[UR6][R18.64] ;  /* 0x0000000612187981 */ /* 0x000f62000c1e9500 */
[----:B------:R-:W-:Y:S02]  /*0240*/  MOV R2, 0x64006400 ;  /* 0x6400640000027802 */ /* 0x000fe40000000f00 */
[----:B------:R-:W-:Y:S02]  /*0250*/  IADD3 R25, PT, PT, R25, 0x1000, RZ ;  /* 0x0000100019197810 */ /* 0x000fe40007ffe0ff */
[----:B--2---:R-:W-:Y:S02]  /*0260*/  SHF.R.S32.HI R21, RZ, 0x8, R4 ;  /* 0x00000008ff157819 */ /* 0x004fe40000011404 */
[--C-:B------:R-:W-:Y:S02]  /*0270*/  LOP3.LUT R4, R4, 0xff00ff, R2.reuse, 0xea, !PT ;  /* 0x00ff00ff04047812 */ /* 0x100fe400078eea02 */
[--C-:B------:R-:W-:Y:S02]  /*0280*/  LOP3.LUT R21, R21, 0xff00ff, R2.reuse, 0xea, !PT ;  /* 0x00ff00ff15157812 */ /* 0x100fe400078eea02 */
[----:B-1----:R-:W-:Y:S01]  /*0290*/  LOP3.LUT R16, R5, 0xff00ff, R2, 0xea, !PT ;  /* 0x00ff00ff05107812 */ /* 0x002fe200078eea02 */
[----:B------:R-:W-:Y:S01]  /*02a0*/  HADD2 R4, R4, -1152, -1152 ;  /* 0xe480e48004047430 */ /* 0x000fe20000000000 */
[----:B------:R-:W-:Y:S01]  /*02b0*/  SHF.R.S32.HI R5, RZ, 0x8, R5 ;  /* 0x00000008ff057819 */ /* 0x000fe20000011405 */
[----:B------:R-:W-:-:S02]  /*02c0*/  HADD2 R21, R21, -1152, -1152 ;  /* 0xe480e48015157430 */ /* 0x000fc40000000000 */
[----:B---3--:R-:W-:Y:S01]  /*02d0*/  HMUL2 R4, R4, R8 ;  /* 0x0000000804047232 */ /* 0x008fe20000000000 */
[----:B------:R-:W-:Y:S01]  /*02e0*/  LOP3.LUT R5, R5, 0xff00ff, R2, 0xea, !PT ;  /* 0x00ff00ff05057812 */ /* 0x000fe200078eea02 */
[----:B------:R-:W-:Y:S02]  /*02f0*/  HADD2 R16, R16, -1152, -1152 ;  /* 0xe480e48010107430 */ /* 0x000fe40000000000 */
[----:B------:R-:W-:Y:S02]  /*0300*/  HFMA2 R21, R21, R9, -RZ ;  /* 0x0000000915157231 */ /* 0x000fe400001000ff */
[--C-:B------:R-:W-:Y:S02]  /*0310*/  HADD2.F32 R8, -RZ, R4.reuse.H0_H0 ;  /* 0x20000004ff087230 */ /* 0x100fe40000004100 */
[----:B------:R-:W-:Y:S02]  /*0320*/  HADD2 R5, R5, -1152, -1152 ;  /* 0xe480e48005057430 */ /* 0x000fe40000000000 */
[----:B------:R-:W-:-:S02]  /*0330*/  HADD2.F32 R9, -RZ, R4.H1_H1 ;  /* 0x30000004ff097230 */ /* 0x000fc40000004100 */
[----:B------:R-:W-:Y:S01]  /*0340*/  HMUL2 R16, R16, R10 ;  /* 0x0000000a10107232 */ /* 0x000fe20000000000 */
[----:B------:R-:W-:Y:S01]  /*0350*/  LOP3.LUT R10, R6, 0xff00ff, R2, 0xea, !PT ;  /* 0x00ff00ff060a7812 */ /* 0x000fe200078eea02 */
[----:B------:R-:W-:Y:S02]  /*0360*/  HFMA2 R5, R5, R11, -RZ ;  /* 0x0000000b05057231 */ /* 0x000fe400001000ff */
[----:B------:R-:W-:Y:S01]  /*0370*/  FADD R8, R8, R9 ;  /* 0x0000000908087221 */ /* 0x000fe20000000000 */
[----:B------:R-:W-:Y:S01]  /*0380*/  SHF.R.S32.HI R11, RZ, 0x8, R6 ;  /* 0x00000008ff0b7819 */ /* 0x000fe20000011406 */
[--C-:B------:R-:W-:Y:S02]  /*0390*/  HADD2.F32 R9, -RZ, R16.reuse.H0_H0 ;  /* 0x20000010ff097230 */ /* 0x100fe40000004100 */
[----:B------:R-:W-:Y:S02]  /*03a0*/  HADD2 R6, R10, -1152, -1152 ;  /* 0xe480e4800a067430 */ /* 0x000fe40000000000 */
[----:B------:R-:W-:Y:S01]  /*03b0*/  HADD2.F32 R16, -RZ, R16.H1_H1 ;  /* 0x30000010ff107230 */ /* 0x000fe20000004100 */
[----:B------:R-:W-:Y:S01]  /*03c0*/  LOP3.LUT R11, R11, 0xff00ff, R2, 0xea, !PT ;  /* 0x00ff00ff0b0b7812 */ /* 0x000fe200078eea02 */
[----:B------:R-:W-:-:S02]  /*03d0*/  HADD2.F32 R4, -RZ, R21.H0_H0 ;  /* 0x20000015ff047230 */ /* 0x000fc40000004100 */
[----:B------:R-:W-:Y:S01]  /*03e0*/  FADD R8, RZ, R8 ;  /* 0x00000008ff087221 */ /* 0x000fe20000000000 */
[----:B------:R-:W-:Y:S02]  /*03f0*/  HADD2.F32 R21, -RZ, R21.H1_H1 ;  /* 0x30000015ff157230 */ /* 0x000fe40000004100 */
[----:B------:R-:W-:Y:S01]  /*0400*/  FADD R9, R9, R16 ;  /* 0x0000001009097221 */ /* 0x000fe20000000000 */
[--C-:B------:R-:W-:Y:S01]  /*0410*/  LOP3.LUT R16, R7, 0xff00ff, R2.reuse, 0xea, !PT ;  /* 0x00ff00ff07107812 */ /* 0x100fe200078eea02 */
[----:B------:R-:W-:Y:S01]  /*0420*/  HADD2 R11, R11, -1152, -1152 ;  /* 0xe480e4800b0b7430 */ /* 0x000fe20000000000 */
[----:B------:R-:W-:Y:S01]  /*0430*/  SHF.R.S32.HI R7, RZ, 0x8, R7 ;  /* 0x00000008ff077819 */ /* 0x000fe20000011407 */
[----:B------:R-:W-:Y:S01]  /*0440*/  FADD R21, R4, R21 ;  /* 0x0000001504157221 */ /* 0x000fe20000000000 */
[----:B------:R-:W-:Y:S02]  /*0450*/  HADD2.F32 R4, -RZ, R5.H0_H0 ;  /* 0x20000005ff047230 */ /* 0x000fe40000004100 */
[----:B----4-:R-:W-:Y:S01]  /*0460*/  HMUL2 R6, R6, R12 ;  /* 0x0000000c06067232 */ /* 0x010fe20000000000 */
[----:B------:R-:W-:Y:S01]  /*0470*/  LOP3.LUT R2, R7, 0xff00ff, R2, 0xea, !PT ;  /* 0x00ff00ff07027812 */ /* 0x000fe200078eea02 */
[----:B------:R-:W-:-:S02]  /*0480*/  HFMA2 R11, R11, R13, -RZ ;  /* 0x0000000d0b0b7231 */ /* 0x000fc400001000ff */
[----:B------:R-:W-:Y:S02]  /*0490*/  HADD2.F32 R5, -RZ, R5.H1_H1 ;  /* 0x30000005ff057230 */ /* 0x000fe40000004100 */
[----:B------:R-:W-:Y:S01]  /*04a0*/  FADD R8, R8, R21 ;  /* 0x0000001508087221 */ /* 0x000fe20000000000 */
[----:B------:R-:W-:Y:S02]  /*04b0*/  HADD2 R7, R16, -1152, -1152 ;  /* 0xe480e48010077430 */ /* 0x000fe40000000000 */
[----:B-----5:R-:W-:Y:S02]  /*04c0*/  HADD2.F32 R24, -RZ, R24.H0_H0 ;  /* 0x20000018ff187230 */ /* 0x020fe40000004100 */
[----:B------:R-:W-:Y:S02]  /*04d0*/  HADD2 R2, R2, -1152, -1152 ;  /* 0xe480e48002027430 */ /* 0x000fe40000000000 */
[----:B------:R-:W-:Y:S01]  /*04e0*/  FADD R5, R4, R5 ;  /* 0x0000000504057221 */ /* 0x000fe20000000000 */
[----:B------:R-:W-:Y:S01]  /*04f0*/  FADD R8, R8, R9 ;  /* 0x0000000908087221 */ /* 0x000fe20000000000 */
[----:B------:R-:W-:-:S02]  /*0500*/  HADD2.F32 R4, -RZ, R6.H0_H0 ;  /* 0x20000006ff047230 */ /* 0x000fc40000004100 */
[----:B------:R-:W-:Y:S02]  /*0510*/  HMUL2 R7, R7, R14 ;  /* 0x0000000e07077232 */ /* 0x000fe40000000000 */
[----:B------:R-:W-:Y:S02]  /*0520*/  HADD2.F32 R9, -RZ, R6.H1_H1 ;  /* 0x30000006ff097230 */ /* 0x000fe40000004100 */
[----:B------:R-:W-:Y:S02]  /*0530*/  HFMA2 R15, R2, R15, -RZ ;  /* 0x0000000f020f7231 */ /* 0x000fe400001000ff */
[--C-:B------:R-:W-:Y:S02]  /*0540*/  HADD2.F32 R6, -RZ, R11.reuse.H0_H0 ;  /* 0x2000000bff067230 */ /* 0x100fe40000004100 */
[----:B------:R-:W-:Y:S01]  /*0550*/  FADD R5, R8, R5 ;  /* 0x0000000508057221 */ /* 0x000fe20000000000 */
[----:B------:R-:W-:Y:S02]  /*0560*/  HADD2.F32 R11, -RZ, R11.H1_H1 ;  /* 0x3000000bff0b7230 */ /* 0x000fe40000004100 */
[----:B------:R-:W-:Y:S01]  /*0570*/  FADD R4, R4, R9 ;  /* 0x0000000904047221 */ /* 0x000fe20000000000 */
[----:B------:R-:W-:-:S02]  /*0580*/  HADD2.F32 R2, -RZ, R7.H0_H0 ;  /* 0x20000007ff027230 */ /* 0x000fc40000004100 */
[----:B------:R-:W-:Y:S02]  /*0590*/  HADD2.F32 R7, -RZ, R7.H1_H1 ;  /* 0x30000007ff077230 */ /* 0x000fe40000004100 */
[----:B------:R-:W-:Y:S01]  /*05a0*/  FADD R11, R6, R11 ;  /* 0x0000000b060b7221 */ /* 0x000fe20000000000 */
[----:B------:R-:W-:Y:S01]  /*05b0*/  FADD R4, R5, R4 ;  /* 0x0000000405047221 */ /* 0x000fe20000000000 */
[--C-:B------:R-:W-:Y:S02]  /*05c0*/  HADD2.F32 R5, -RZ, R15.reuse.H0_H0 ;  /* 0x2000000fff057230 */ /* 0x100fe40000004100 */
[----:B------:R-:W-:Y:S02]  /*05d0*/  HADD2.F32 R6, -RZ, R15.H1_H1 ;  /* 0x3000000fff067230 */ /* 0x000fe40000004100 */
[----:B------:R-:W-:Y:S01]  /*05e0*/  FADD R7, R2, R7 ;  /* 0x0000000702077221 */ /* 0x000fe20000000000 */
[----:B------:R-:W-:Y:S02]  /*05f0*/  FADD R4, R4, R11 ;  /* 0x0000000b04047221 */ /* 0x000fe40000000000 */
[----:B------:R-:W-:-:S02]  /*0600*/  FADD R5, R5, R6 ;  /* 0x0000000605057221 */ /* 0x000fc40000000000 */
[----:B------:R-:W-:-:S04]  /*0610*/  FADD R4, R4, R7 ;  /* 0x0000000704047221 */ /* 0x000fc80000000000 */
[----:B------:R-:W-:-:S04]  /*0620*/  FADD R5, R4, R5 ;  /* 0x0000000504057221 */ /* 0x000fc80000000000 */
[----:B------:R-:W-:-:S07]  /*0630*/  FFMA R24, R24, R5, RZ ;  /* 0x0000000518187223 */ /* 0x000fce00000000ff */
.L_x_3:
[----:B------:R-:W-:Y:S05]  /*0640*/  BSYNC.RECONVERGENT B1 ;  /* 0x0000000000017941 */ /* 0x000fea0003800200 */
.L_x_2:
[----:B------:R-:W-:Y:S05]  /*0650*/  @!P1 BRA `(.L_x_1) ;  /* 0x0000000800a49947 */ /* 0x000fea0003800000 */
[----:B------:R-:W0:Y:S01]  /*0660*/  LDC.64 R4, c[0x0][0x380] ;  /* 0x0000e000ff047b82 */ /* 0x000e220000000a00 */
[----:B------:R-:W1:Y:S01]  /*0670*/  LDCU.64 UR12, c[0x0][0x388] ;  /* 0x00007100ff0c77ac */ /* 0x000e620008000a00 */
[C---:B------:R-:W-:Y:S02]  /*0680*/  IADD3 R2, P0, PT, R25.reuse, 0x1000, RZ ;  /* 0x0000100019027810 */ /* 0x040fe40007f1e0ff */
[----:B------:R-:W-:Y:S01]  /*0690*/  SHF.R.U64 R6, R25, 0x7, RZ ;  /* 0x0000000719067819 */ /* 0x000fe200000012ff */
[----:B------:R-:W2:Y:S01]  /*06a0*/  LDCU.64 UR10, c[0x0][0x390] ;  /* 0x00007200ff0a77ac */ /* 0x000ea20008000a00 */
[----:B------:R-:W-:Y:S02]  /*06b0*/  IADD3.X R7, PT, PT, RZ, RZ, RZ, P0, !PT ;  /* 0x000000ffff077210 */ /* 0x000fe400007fe4ff */
[----:B------:R-:W-:Y:S02]  /*06c0*/  IADD3 R6, P1, PT, R3, R6, RZ ;  /* 0x0000000603067210 */ /* 0x000fe40007f3e0ff */
[----:B------:R-:W-:-:S04]  /*06d0*/  SHF.R.U64 R2, R2, 0x7, R7 ;  /* 0x0000000702027819 */ /* 0x000fc80000001207 */
[----:B------:R-:W-:Y:S02]  /*06e0*/  IADD3 R21, P5, PT, R3, R2, RZ ;  /* 0x0000000203157210 */ /* 0x000fe40007fbe0ff */
[----:B------:R-:W-:Y:S02]  /*06f0*/  IADD3.X R3, PT, PT, RZ, RZ, RZ, P1, !PT ;  /* 0x000000ffff037210 */ /* 0x000fe40000ffe4ff */
[----:B-1----:R-:W-:-:S04]  /*0700*/  IADD3 R0, P3, P4, R25, UR12, R0 ;  /* 0x0000000c19007c10 */ /* 0x002fc8000fc7e000 */
[----:B------:R-:W-:Y:S01]  /*0710*/  IADD3 R28, P0, PT, R0, 0x1000, RZ ;  /* 0x00001000001c7810 */ /* 0x000fe20007f1e0ff */
[----:B0-----:R-:W-:Y:S01]  /*0720*/  IMAD.WIDE.U32 R4, R25, 0x2, R4 ;  /* 0x0000000219047825 */ /* 0x001fe200078e0004 */
[----:B--2---:R-:W-:Y:S02]  /*0730*/  LEA R0, P2, R6, UR10, 0x1 ;  /* 0x0000000a06007c11 */ /* 0x004fe4000f8408ff */
[----:B------:R-:W-:Y:S02]  /*0740*/  IADD3.X R29, PT, PT, RZ, UR13, RZ, P3, P4 ;  /* 0x0000000dff1d7c10 */ /* 0x000fe40009fe84ff */
[----:B------:R-:W-:Y:S02]  /*0750*/  IADD3 R26, P1, PT, R4, 0x2010, RZ ;  /* 0x00002010041a7810 */ /* 0x000fe40007f3e0ff */
[----:B------:R-:W-:Y:S02]  /*0760*/  LEA.HI.X R4, R7, RZ, RZ, 0x19, P5 ;  /* 0x000000ff07047211 */ /* 0x000fe400028fccff */
[----:B------:R-:W-:-:S02]  /*0770*/  LEA R2, P5, R21, UR10, 0x1 ;  /* 0x0000000a15027c11 */ /* 0x000fc4000f8a08ff */
[----:B------:R-:W-:Y:S02]  /*0780*/  LEA.HI.X R3, R6, UR11, R3, 0x1, P2 ;  /* 0x0000000b06037c11 */ /* 0x000fe400090f0c03 */
[----:B------:R-:W-:Y:S02]  /*0790*/  LEA.HI.X R21, R21, UR11, R4, 0x1, P5 ;  /* 0x0000000b15157c11 */ /* 0x000fe4000a8f0c04 */
[----:B------:R-:W-:Y:S02]  /*07a0*/  IADD3.X R27, PT, PT, RZ, R5, RZ, P1, !PT ;  /* 0x00000005ff1b7210 */ /* 0x000fe40000ffe4ff */
[----:B------:R-:W-:-:S07]  /*07b0*/  IADD3.X R29, PT, PT, RZ, R29, RZ, P0, !PT ;  /* 0x0000001dff1d7210 */ /* 0x000fce00007fe4ff */
.L_x_4:
[----:B------:R-:W2:Y:S04]  /*07c0*/  LDG.E.128.CONSTANT R4, desc[UR6][R28.64+-0x1000] ;  /* 0xfff000061c047981 */ /* 0x000ea8000c1e9d00 */
[----:B------:R-:W3:Y:S04]  /*07d0*/  LDG.E.128.CONSTANT R12, desc[UR6][R26.64+-0x2010] ;  /* 0xffdff0061a0c7981 */ /* 0x000ee8000c1e9d00 */
[----:B------:R-:W4:Y:S01]  /*07e0*/  LDG.E.128.CONSTANT R8, desc[UR6][R26.64+-0x2000] ;  /* 0xffe000061a087981 */ /* 0x000f22000c1e9d00 */
[----:B------:R-:W-:Y:S02]  /*07f0*/  MOV R20, 0x64006400 ;  /* 0x6400640000147802 */ /* 0x000fe40000000f00 */
[----:B--2---:R-:W-:-:S02]  /*0800*/  SHF.R.S32.HI R17, RZ, 0x8, R4 ;  /* 0x00000008ff117819 */ /* 0x004fc40000011404 */
[--C-:B------:R-:W-:Y:S02]  /*0810*/  LOP3.LUT R16, R4, 0xff00ff, R20.reuse, 0xea, !PT ;  /* 0x00ff00ff04107812 */ /* 0x100fe400078eea14 */
[--C-:B------:R-:W-:Y:S02]  /*0820*/  LOP3.LUT R17, R17, 0xff00ff, R20.reuse, 0xea, !PT ;  /* 0x00ff00ff11117812 */ /* 0x100fe400078eea14 */
[--C-:B------:R-:W-:Y:S01]  /*0830*/  LOP3.LUT R4, R5, 0xff00ff, R20.reuse, 0xea, !PT ;  /* 0x00ff00ff05047812 */ /* 0x100fe200078eea14 */
[----:B------:R-:W-:Y:S01]  /*0840*/  HADD2 R16, R16, -1152, -1152 ;  /* 0xe480e48010107430 */ /* 0x000fe20000000000 */
[----:B------:R-:W-:Y:S01]  /*0850*/  SHF.R.S32.HI R5, RZ, 0x8, R5 ;  /* 0x00000008ff057819 */ /* 0x000fe20000011405 */
[----:B------:R-:W-:Y:S02]  /*0860*/  HADD2 R17, R17, -1152, -1152 ;  /* 0xe480e48011117430 */ /* 0x000fe40000000000 */
[----:B---3--:R-:W-:Y:S01]  /*0870*/  HMUL2 R12, R16, R12 ;  /* 0x0000000c100c7232 */ /* 0x008fe20000000000 */
[----:B------:R-:W-:Y:S01]  /*0880*/  LOP3.LUT R5, R5, 0xff00ff, R20, 0xea, !PT ;  /* 0x00ff00ff05057812 */ /* 0x000fe200078eea14 */
[----:B------:R-:W-:-:S02]  /*0890*/  HADD2 R4, R4, -1152, -1152 ;  /* 0xe480e48004047430 */ /* 0x000fc40000000000 */
[----:B------:R-:W-:Y:S02]  /*08a0*/  HFMA2 R13, R17, R13, -RZ ;  /* 0x0000000d110d7231 */ /* 0x000fe400001000ff */
[--C-:B------:R-:W-:Y:S02]  /*08b0*/  HADD2.F32 R17, -RZ, R12.reuse.H1_H1 ;  /* 0x3000000cff117230 */ /* 0x100fe40000004100 */
[----:B------:R-:W-:Y:S02]  /*08c0*/  HMUL2 R14, R4, R14 ;  /* 0x0000000e040e7232 */ /* 0x000fe40000000000 */
[----:B------:R-:W-:Y:S02]  /*08d0*/  HADD2.F32 R4, -RZ, R12.H0_H0 ;  /* 0x2000000cff047230 */ /* 0x000fe40000004100 */
[----:B------:R-:W-:-:S03]  /*08e0*/  HADD2 R5, R5, -1152, -1152 ;  /* 0xe480e48005057430 */ /* 0x000fc60000000000 */
[----:B------:R-:W-:Y:S01]  /*08f0*/  FADD R17, R4, R17 ;  /* 0x0000001104117221 */ /* 0x000fe20000000000 */
[--C-:B------:R-:W-:Y:S02]  /*0900*/  HADD2.F32 R12, -RZ, R13.reuse.H0_H0 ;  /* 0x2000000dff0c7230 */ /* 0x100fe40000004100 */
[----:B------:R-:W-:Y:S02]  /*0910*/  HFMA2 R5, R5, R15, -RZ ;  /* 0x0000000f05057231 */ /* 0x000fe400001000ff */
[----:B------:R-:W-:Y:S02]  /*0920*/  HADD2.F32 R13, -RZ, R13.H1_H1 ;  /* 0x3000000dff0d7230 */ /* 0x000fe40000004100 */
[----:B------:R-:W-:-:S03]  /*0930*/  FADD R17, RZ, R17 ;  /* 0x00000011ff117221 */ /* 0x000fc60000000000 */
[----:B------:R-:W-:Y:S01]  /*0940*/  FADD R4, R12, R13 ;  /* 0x0000000d0c047221 */ /* 0x000fe20000000000 */
[--C-:B------:R-:W-:Y:S02]  /*0950*/  HADD2.F32 R12, -RZ, R14.reuse.H0_H0 ;  /* 0x2000000eff0c7230 */ /* 0x100fe40000004100 */
[----:B------:R-:W-:Y:S02]  /*0960*/  HADD2.F32 R13, -RZ, R14.H1_H1 ;  /* 0x3000000eff0d7230 */ /* 0x000fe40000004100 */
[----:B------:R-:W-:-:S03]  /*0970*/  FADD R4, R17, R4 ;  /* 0x0000000411047221 */ /* 0x000fc60000000000 */
[----:B------:R-:W-:Y:S01]  /*0980*/  FADD R13, R12, R13 ;  /* 0x0000000d0c0d7221 */ /* 0x000fe20000000000 */
[----:B------:R-:W-:-:S03]  /*0990*/  HADD2.F32 R16, -RZ, R5.H0_H0 ;  /* 0x20000005ff107230 */ /* 0x000fc60000004100 */
[----:B------:R-:W-:Y:S02]  /*09a0*/  FADD R4, R4, R13 ;  /* 0x0000000d04047221 */ /* 0x000fe40000000000 */
[----:B------:R-:W2:Y:S01]  /*09b0*/  LDG.E.128.CONSTANT R12, desc[UR6][R28.64] ;  /* 0x000000061c0c7981 */ /* 0x000ea2000c1e9d00 */
[----:B------:R-:W-:-:S05]  /*09c0*/  HADD2.F32 R5, -RZ, R5.H1_H1 ;  /* 0x30000005ff057230 */ /* 0x000fca0000004100 */
[----:B------:R-:W-:Y:S02]  /*09d0*/  FADD R5, R16, R5 ;  /* 0x0000000510057221 */ /* 0x000fe40000000000 */
[----:B------:R-:W3:Y:S02]  /*09e0*/  LDG.E.128.CONSTANT R16, desc[UR6][R26.64+-0x10] ;  /* 0xfffff0061a107981 */ /* 0x000ee4000c1e9d00 */
[----:B------:R-:W-:Y:S01]  /*09f0*/  FADD R4, R4, R5 ;  /* 0x0000000504047221 */ /* 0x000fe20000000000 */
[----:B------:R-:W-:-:S05]  /*0a00*/  LOP3.LUT R5, R6, 0xff00ff, R20, 0xea, !PT ;  /* 0x00ff00ff06057812 */ /* 0x000fca00078eea14 */
[----:B------:R-:W-:-:S04]  /*0a10*/  HADD2 R5, R5, -1152, -1152 ;  /* 0xe480e48005057430 */ /* 0x000fc80000000000 */
[----:B----4-:R-:W-:Y:S01]  /*0a20*/  HMUL2 R8, R5, R8 ;  /* 0x0000000805087232 */ /* 0x010fe20000000000 */
[----:B------:R-:W-:-:S04]  /*0a30*/  SHF.R.S32.HI R5, RZ, 0x8, R6 ;  /* 0x00000008ff057819 */ /* 0x000fc80000011406 */
[----:B------:R-:W-:-:S05]  /*0a40*/  LOP3.LUT R5, R5, 0xff00ff, R20, 0xea, !PT ;  /* 0x00ff00ff05057812 */ /* 0x000fca00078eea14 */
[----:B------:R-:W-:-:S04]  /*0a50*/  HADD2 R5, R5, -1152, -1152 ;  /* 0xe480e48005057430 */ /* 0x000fc80000000000 */
[----:B------:R-:W-:Y:S02]  /*0a60*/  HFMA2 R9, R5, R9, -RZ ;  /* 0x0000000905097231 */ /* 0x000fe400001000ff */
[--C-:B------:R-:W-:Y:S02]  /*0a70*/  HADD2.F32 R5, -RZ, R8.reuse.H0_H0 ;  /* 0x20000008ff057230 */ /* 0x100fe40000004100 */
[----:B------:R-:W-:-:S05]  /*0a80*/  HADD2.F32 R8, -RZ, R8.H1_H1 ;  /* 0x30000008ff087230 */ /* 0x000fca0000004100 */
[----:B------:R-:W-:Y:S01]  /*0a90*/  FADD R5, R5, R8 ;  /* 0x0000000805057221 */ /* 0x000fe20000000000 */
[----:B------:R-:W-:-:S03]  /*0aa0*/  HADD2.F32 R6, -RZ, R9.H1_H1 ;  /* 0x30000009ff067230 */ /* 0x000fc60000004100 */
[----:B------:R-:W-:Y:S01]  /*0ab0*/  FADD R4, R4, R5 ;  /* 0x0000000504047221 */ /* 0x000fe20000000000 */
[----:B------:R-:W-:-:S05]  /*0ac0*/  HADD2.F32 R5, -RZ, R9.H0_H0 ;  /* 0x20000009ff057230 */ /* 0x000fca0000004100 */
[----:B------:R-:W-:Y:S01]  /*0ad0*/  FADD R9, R5, R6 ;  /* 0x0000000605097221 */ /* 0x000fe20000000000 */
[--C-:B------:R-:W-:Y:S02]  /*0ae0*/  LOP3.LUT R5, R7, 0xff00ff, R20.reuse, 0xea, !PT ;  /* 0x00ff00ff07057812 */ /* 0x100fe400078eea14 */
[----:B------:R-:W-:Y:S01]  /*0af0*/  SHF.R.S32.HI R7, RZ, 0x8, R7 ;  /* 0x00000008ff077819 */ /* 0x000fe20000011407 */
[----:B------:R-:W-:Y:S02]  /*0b00*/  FADD R4, R4, R9 ;  /* 0x0000000904047221 */ /* 0x000fe40000000000 */
[----:B------:R-:W-:Y:S01]  /*0b10*/  HADD2 R5, R5, -1152, -1152 ;  /* 0xe480e48005057430 */ /* 0x000fe20000000000 */
[----:B------:R-:W-:-:S03]  /*0b20*/  LOP3.LUT R7, R7, 0xff00ff, R20, 0xea, !PT ;  /* 0x00ff00ff07077812 */ /* 0x000fc600078eea14 */
[----:B------:R-:W-:Y:S02]  /*0b30*/  HMUL2 R5, R5, R10 ;  /* 0x0000000a05057232 */ /* 0x000fe40000000000 */
[----:B------:R-:W-:-:S03]  /*0b40*/  HADD2 R7, R7, -1152, -1152 ;  /* 0xe480e48007077430 */ /* 0x000fc60000000000 */
[--C-:B------:R-:W-:Y:S02]  /*0b50*/  HADD2.F32 R6, -RZ, R5.reuse.H0_H0 ;  /* 0x20000005ff067230 */ /* 0x100fe40000004100 */
[----:B------:R-:W-:Y:S02]  /*0b60*/  HADD2.F32 R5, -RZ, R5.H1_H1 ;  /* 0x30000005ff057230 */ /* 0x000fe40000004100 */
[----:B------:R-:W-:-:S03]  /*0b70*/  HFMA2 R11, R7, R11, -RZ ;  /* 0x0000000b070b7231 */ /* 0x000fc600001000ff */
[----:B------:R-:W-:-:S04]  /*0b80*/  FADD R5, R6, R5 ;  /* 0x0000000506057221 */ /* 0x000fc80000000000 */
[----:B------:R-:W-:Y:S01]  /*0b90*/  FADD R10, R4, R5 ;  /* 0x00000005040a7221 */ /* 0x000fe20000000000 */
[----:B--2---:R-:W-:Y:S02]  /*0ba0*/  LOP3.LUT R4, R12, 0xff00ff, R20, 0xea, !PT ;  /* 0x00ff00ff0c047812 */ /* 0x004fe400078eea14 */
[----:B------:R-:W-:Y:S02]  /*0bb0*/  SHF.R.S32.HI R7, RZ, 0x8, R13 ;  /* 0x00000008ff077819 */ /* 0x000fe4000001140d */
[----:B------:R-:W-:Y:S01]  /*0bc0*/  SHF.R.S32.HI R5, RZ, 0x8, R12 ;  /* 0x00000008ff057819 */ /* 0x000fe2000001140c */
[----:B------:R-:W-:Y:S01]  /*0bd0*/  HADD2 R8, R4, -1152, -1152 ;  /* 0xe480e48004087430 */ /* 0x000fe20000000000 */
[--C-:B------:R-:W-:Y:S02]  /*0be0*/  LOP3.LUT R13, R13, 0xff00ff, R20.reuse, 0xea, !PT ;  /* 0x00ff00ff0d0d7812 */ /* 0x100fe400078eea14 */
[--C-:B------:R-:W-:Y:S01]  /*0bf0*/  LOP3.LUT R5, R5, 0xff00ff, R20.reuse, 0xea, !PT ;  /* 0x00ff00ff05057812 */ /* 0x100fe200078eea14 */
[----:B---3--:R-:W-:Y:S01]  /*0c00*/  HMUL2 R16, R8, R16 ;  /* 0x0000001008107232 */ /* 0x008fe20000000000 */
[----:B------:R-:W-:Y:S01]  /*0c10*/  LOP3.LUT R7, R7, 0xff00ff, R20, 0xea, !PT ;  /* 0x00ff00ff07077812 */ /* 0x000fe200078eea14 */
[----:B------:R-:W-:-:S02]  /*0c20*/  HADD2 R9, R13, -1152, -1152 ;  /* 0xe480e4800d097430 */ /* 0x000fc40000000000 */
[----:B------:R-:W-:Y:S02]  /*0c30*/  HADD2 R5, R5, -1152, -1152 ;  /* 0xe480e48005057430 */ /* 0x000fe40000000000 */
[--C-:B------:R-:W-:Y:S02]  /*0c40*/  HADD2.F32 R8, -RZ, R16.reuse.H0_H0 ;  /* 0x20000010ff087230 */ /* 0x100fe40000004100 */
[----:B------:R-:W-:Y:S02]  /*0c50*/  HADD2 R7, R7, -1152, -1152 ;  /* 0xe480e48007077430 */ /* 0x000fe40000000000 */
[----:B------:R-:W-:Y:S02]  /*0c60*/  HFMA2 R18, R9, R18, -RZ ;  /* 0x0000001209127231 */ /* 0x000fe400001000ff */
[----:B------:R-:W-:Y:S02]  /*0c70*/  HADD2.F32 R9, -RZ, R16.H1_H1 ;  /* 0x30000010ff097230 */ /* 0x000fe40000004100 */
[----:B------:R-:W-:-:S02]  /*0c80*/  HMUL2 R17, R5, R17 ;  /* 0x0000001105117232 */ /* 0x000fc40000000000 */
[----:B------:R-:W-:Y:S02]  /*0c90*/  HFMA2 R19, R7, R19, -RZ ;  /* 0x0000001307137231 */ /* 0x000fe400001000ff */
[----:B------:R-:W-:Y:S01]  /*0ca0*/  FADD R8, R8, R9 ;  /* 0x0000000908087221 */ /* 0x000fe20000000000 */
[--C-:B------:R-:W-:Y:S01]  /*0cb0*/  HADD2.F32 R9, -RZ, R17.reuse.H0_H0 ;  /* 0x20000011ff097230 */ /* 0x100fe20000004100 */
[----:B------:R-:W2:Y:S01]  /*0cc0*/  LDG.E.128.CONSTANT R4, desc[UR6][R26.64] ;  /* 0x000000061a047981 */ /* 0x000ea2000c1e9d00 */
[----:B------:R-:W-:Y:S02]  /*0cd0*/  HADD2.F32 R12, -RZ, R17.H1_H1 ;  /* 0x30000011ff0c7230 */ /* 0x000fe40000004100 */
[----:B------:R-:W-:Y:S01]  /*0ce0*/  FADD R8, RZ, R8 ;  /* 0x00000008ff087221 */ /* 0x000fe20000000000 */
[--C-:B------:R-:W-:Y:S02]  /*0cf0*/  HADD2.F32 R13, -RZ, R18.reuse.H1_H1 ;  /* 0x30000012ff0d7230 */ /* 0x100fe40000004100 */
[----:B------:R-:W-:Y:S01]  /*0d00*/  FADD R9, R9, R12 ;  /* 0x0000000c09097221 */ /* 0x000fe20000000000 */
[----:B------:R-:W-:-:S03]  /*0d10*/  HADD2.F32 R12, -RZ, R18.H0_H0 ;  /* 0x20000012ff0c7230 */ /* 0x000fc60000004100 */
[----:B------:R-:W-:Y:S01]  /*0d20*/  FADD R8, R8, R9 ;  /* 0x0000000908087221 */ /* 0x000fe20000000000 */
[----:B------:R-:W-:Y:S01]  /*0d30*/  MOV R9, R3 ;  /* 0x0000000300097202 */ /* 0x000fe20000000f00 */
[----:B------:R-:W-:Y:S01]  /*0d40*/  FADD R13, R12, R13 ;  /* 0x0000000d0c0d7221 */ /* 0x000fe20000000000 */
[--C-:B------:R-:W-:Y:S02]  /*0d50*/  HADD2.F32 R12, -RZ, R19.reuse.H0_H0 ;  /* 0x20000013ff0c7230 */ /* 0x100fe40000004100 */
[----:B------:R-:W-:Y:S02]  /*0d60*/  HADD2.F32 R19, -RZ, R19.H1_H1 ;  /* 0x30000013ff137230 */ /* 0x000fe40000004100 */
[----:B------:R-:W-:Y:S01]  /*0d70*/  FADD R13, R8, R13 ;  /* 0x0000000d080d7221 */ /* 0x000fe20000000000 */
[----:B------:R-:W-:Y:S02]  /*0d80*/  MOV R8, R0 ;  /* 0x0000000000087202 */ /* 0x000fe40000000f00 */
[----:B------:R-:W-:Y:S01]  /*0d90*/  SHF.R.S32.HI R17, RZ, 0x8, R14 ;  /* 0x00000008ff117819 */ /* 0x000fe2000001140e */
[----:B------:R-:W-:Y:S01]  /*0da0*/  FADD R18, R12, R19 ;  /* 0x000000130c127221 */ /* 0x000fe20000000000 */
[----:B------:R-:W-:-:S02]  /*0db0*/  SHF.R.S32.HI R19, RZ, 0x8, R15 ;  /* 0x00000008ff137819 */ /* 0x000fc4000001140f */
[--C-:B------:R-:W-:Y:S01]  /*0dc0*/  LOP3.LUT R12, R14, 0xff00ff, R20.reuse, 0xea, !PT ;  /* 0x00ff00ff0e0c7812 */ /* 0x100fe200078eea14 */
[----:B------:R0:W3:Y:S01]  /*0dd0*/  LDG.E.U16.CONSTANT R8, desc[UR6][R8.64] ;  /* 0x0000000608087981 */ /* 0x0000e2000c1e9500 */
[----:B------:R-:W-:Y:S01]  /*0de0*/  LOP3.LUT R15, R15, 0xff00ff, R20, 0xea, !PT ;  /* 0x00ff00ff0f0f7812 */ /* 0x000fe200078eea14 */
[----:B------:R-:W-:Y:S01]  /*0df0*/  FADD R13, R13, R18 ;  /* 0x000000120d0d7221 */ /* 0x000fe20000000000 */
[--C-:B------:R-:W-:Y:S02]  /*0e00*/  LOP3.LUT R14, R17, 0xff00ff, R20.reuse, 0xea, !PT ;  /* 0x00ff00ff110e7812 */ /* 0x100fe400078eea14 */
[----:B------:R-:W-:Y:S02]  /*0e10*/  LOP3.LUT R16, R19, 0xff00ff, R20, 0xea, !PT ;  /* 0x00ff00ff13107812 */ /* 0x000fe400078eea14 */
[----:B------:R-:W-:-:S05]  /*0e20*/  MOV R20, R2 ;  /* 0x0000000200147202 */ /* 0x000fca0000000f00 */
[----:B------:R1:W4:Y:S01]  /*0e30*/  LDG.E.U16.CONSTANT R17, desc[UR6][R20.64] ;  /* 0x0000000614117981 */ /* 0x000322000c1e9500 */
[----:B------:R-:W-:Y:S02]  /*0e40*/  HADD2 R14, R14, -1152, -1152 ;  /* 0xe480e4800e0e7430 */ /* 0x000fe40000000000 */
[----:B0-----:R-:W-:Y:S02]  /*0e50*/  HADD2.F32 R9, -RZ, R11.H0_H0 ;  /* 0x2000000bff097230 */ /* 0x001fe40000004100 */
[----:B------:R-:W-:Y:S01]  /*0e60*/  HADD2 R12, R12, -1152, -1152 ;  /* 0xe480e4800c0c7430 */ /* 0x000fe20000000000 */
[----:B------:R-:W-:Y:S01]  /*0e70*/  IADD3 R25, PT, PT, R25, 0x2000, RZ ;  /* 0x0000200019197810 */ /* 0x000fe20007ffe0ff */
[----:B------:R-:W-:Y:S01]  /*0e80*/  HADD2 R16, R16, -1152, -1152 ;  /* 0xe480e48010107430 */ /* 0x000fe20000000000 */
[----:B------:R-:W-:Y:S01]  /*0e90*/  IADD3 R0, P2, PT, R0, 0x80, RZ ;  /* 0x0000008000007810 */ /* 0x000fe20007f5e0ff */
[----:B------:R-:W-:Y:S01]  /*0ea0*/  HADD2 R15, R15, -1152, -1152 ;  /* 0xe480e4800f0f7430 */ /* 0x000fe20000000000 */
[----:B------:R-:W-:-:S02]  /*0eb0*/  ISETP.GE.AND P0, PT, R25, UR8, PT ;  /* 0x0000000819007c0c */ /* 0x000fc4000bf06270 */
[----:B------:R-:W-:Y:S02]  /*0ec0*/  IADD3 R28, P3, PT, R28, 0x2000, RZ ;  /* 0x000020001c1c7810 */ /* 0x000fe40007f7e0ff */
[----:B------:R-:W-:Y:S02]  /*0ed0*/  IADD3 R26, P4, PT, R26, 0x4000, RZ ;  /* 0x000040001a1a7810 */ /* 0x000fe40007f9e0ff */
[----:B------:R-:W-:Y:S02]  /*0ee0*/  IADD3 R2, P1, PT, R2, 0x80, RZ ;  /* 0x0000008002027810 */ /* 0x000fe40007f3e0ff */
[----:B------:R-:W-:Y:S02]  /*0ef0*/  IADD3.X R29, PT, PT, RZ, R29, RZ, P3, !PT ;  /* 0x0000001dff1d7210 */ /* 0x000fe40001ffe4ff */
[----:B------:R-:W-:Y:S02]  /*0f00*/  IADD3.X R27, PT, PT, RZ, R27, RZ, P4, !PT ;  /* 0x0000001bff1b7210 */ /* 0x000fe400027fe4ff */
[----:B------:R-:W-:-:S02]  /*0f10*/  IADD3.X R3, PT, PT, RZ, R3, RZ, P2, !PT ;  /* 0x00000003ff037210 */ /* 0x000fc400017fe4ff */
[----:B-1----:R-:W-:Y:S01]  /*0f20*/  IADD3.X R21, PT, PT, RZ, R21, RZ, P1, !PT ;  /* 0x00000015ff157210 */ /* 0x002fe20000ffe4ff */
[----:B--2---:R-:W-:Y:S02]  /*0f30*/  HMUL2 R4, R12, R4 ;  /* 0x000000040c047232 */ /* 0x004fe40000000000 */
[----:B------:R-:W-:Y:S02]  /*0f40*/  HFMA2 R14, R14, R5, -RZ ;  /* 0x000000050e0e7231 */ /* 0x000fe400001000ff */
[----:B------:R-:W-:Y:S02]  /*0f50*/  HADD2.F32 R12, -RZ, R11.H1_H1 ;  /* 0x3000000bff0c7230 */ /* 0x000fe40000004100 */
[----:B------:R-:W-:Y:S02]  /*0f60*/  HFMA2 R16, R16, R7, -RZ ;  /* 0x0000000710107231 */ /* 0x000fe400001000ff */
[----:B------:R-:W-:Y:S02]  /*0f70*/  HMUL2 R15, R15, R6 ;  /* 0x000000060f0f7232 */ /* 0x000fe40000000000 */
[----:B------:R-:W-:-:S02]  /*0f80*/  HADD2.F32 R5, -RZ, R4.H0_H0 ;  /* 0x20000004ff057230 */ /* 0x000fc40000004100 */
[----:B------:R-:W-:Y:S02]  /*0f90*/  HADD2.F32 R4, -RZ, R4.H1_H1 ;  /* 0x30000004ff047230 */ /* 0x000fe40000004100 */
[----:B------:R-:W-:Y:S01]  /*0fa0*/  FADD R9, R9, R12 ;  /* 0x0000000c09097221 */ /* 0x000fe20000000000 */
[--C-:B------:R-:W-:Y:S02]  /*0fb0*/  HADD2.F32 R12, -RZ, R15.reuse.H1_H1 ;  /* 0x3000000fff0c7230 */ /* 0x100fe40000004100 */
[--C-:B------:R-:W-:Y:S02]  /*0fc0*/  HADD2.F32 R6, -RZ, R14.reuse.H0_H0 ;  /* 0x2000000eff067230 */ /* 0x100fe40000004100 */
[----:B------:R-:W-:Y:S01]  /*0fd0*/  FADD R4, R5, R4 ;  /* 0x0000000405047221 */ /* 0x000fe20000000000 */
[----:B------:R-:W-:Y:S02]  /*0fe0*/  HADD2.F32 R11, -RZ, R14.H1_H1 ;  /* 0x3000000eff0b7230 */ /* 0x000fe40000004100 */
[----:B------:R-:W-:Y:S01]  /*0ff0*/  FADD R9, R10, R9 ;  /* 0x000000090a097221 */ /* 0x000fe20000000000 */
[----:B------:R-:W-:-:S02]  /*1000*/  HADD2.F32 R5, -RZ, R15.H0_H0 ;  /* 0x2000000fff057230 */ /* 0x000fc40000004100 */
[----:B------:R-:W-:Y:S01]  /*1010*/  FADD R4, R13, R4 ;  /* 0x000000040d047221 */ /* 0x000fe20000000000 */
[--C-:B------:R-:W-:Y:S02]  /*1020*/  HADD2.F32 R13, -RZ, R16.reuse.H1_H1 ;  /* 0x30000010ff0d7230 */ /* 0x100fe40000004100 */
[----:B------:R-:W-:Y:S01]  /*1030*/  FADD R11, R6, R11 ;  /* 0x0000000b060b7221 */ /* 0x000fe20000000000 */
[----:B------:R-:W-:Y:S02]  /*1040*/  HADD2.F32 R6, -RZ, R16.H0_H0 ;  /* 0x20000010ff067230 */ /* 0x000fe40000004100 */
[----:B------:R-:W-:Y:S01]  /*1050*/  FADD R7, R5, R12 ;  /* 0x0000000c05077221 */ /* 0x000fe20000000000 */
[----:B------:R-:W-:Y:S01]  /*1060*/  FADD R4, R4, R11 ;  /* 0x0000000b04047221 */ /* 0x000fe20000000000 */
[----:B---3--:R-:W-:Y:S02]  /*1070*/  HADD2.F32 R5, -RZ, R8.H0_H0 ;  /* 0x20000008ff057230 */ /* 0x008fe40000004100 */
[----:B------:R-:W-:Y:S01]  /*1080*/  FADD R13, R6, R13 ;  /* 0x0000000d060d7221 */ /* 0x000fe20000000000 */
[----:B------:R-:W-:-:S02]  /*1090*/  FADD R4, R4, R7 ;  /* 0x0000000704047221 */ /* 0x000fc40000000000 */
[----:B------:R-:W-:Y:S02]  /*10a0*/  FFMA R5, R5, R9, R24 ;  /* 0x0000000905057223 */ /* 0x000fe40000000018 */
[----:B------:R-:W-:Y:S01]  /*10b0*/  FADD R4, R4, R13 ;  /* 0x0000000d04047221 */ /* 0x000fe20000000000 */
[----:B----4-:R-:W-:-:S05]  /*10c0*/  HADD2.F32 R24, -RZ, R17.H0_H0 ;  /* 0x20000011ff187230 */ /* 0x010fca0000004100 */
[----:B------:R-:W-:Y:S01]  /*10d0*/  FFMA R24, R24, R4, R5 ;  /* 0x0000000418187223 */ /* 0x000fe20000000005 */
[----:B------:R-:W-:Y:S06]  /*10e0*/  @!P0 BRA `(.L_x_4) ;  /* 0xfffffff400b48947 */ /* 0x000fec000383ffff */
.L_x_1:
[----:B------:R-:W-:Y:S05]  /*10f0*/  BSYNC.RECONVERGENT B0 ;  /* 0x0000000000007941 */ /* 0x000fea0003800200 */
.L_x_0:
[----:B------:R-:W0:Y:S01]  /*1100*/  SHFL.BFLY PT, R3, R24, 0x10, 0x1f ;  /* 0x0e001f0018037f89 */ /* 0x000e2200000e0000 */
[----:B------:R-:W-:-:S04]  /*1110*/  LOP3.LUT P0, R4, R22, 0x1f, RZ, 0xc0, !PT ;  /* 0x0000001f16047812 */ /* 0x000fc8000780c0ff */
[----:B------:R-:W-:-:S09]  /*1120*/  ISETP.GT.U32.AND P1, PT, R4, 0x7, PT ;  /* 0x000000070400780c */ /* 0x000fd20003f24070 */
[----:B------:R-:W1:Y:S04]  /*1130*/  @!P0 S2R R6, SR_CgaCtaId ;  /* 0x0000000000068919 */ /* 0x000e680000008800 */
[----:B------:R-:W2:Y:S01]  /*1140*/  @!P1 S2R R9, SR_CgaCtaId ;  /* 0x0000000000099919 */ /* 0x000ea20000008800 */
[----:B------:R-:W-:Y:S01]  /*1150*/  @!P1 MOV R8, 0x400 ;  /* 0x0000040000089802 */ /* 0x000fe20000000f00 */
[----:B0-----:R-:W-:-:S05]  /*1160*/  FADD R3, R3, R24 ;  /* 0x0000001803037221 */ /* 0x001fca0000000000 */
[----:B------:R-:W0:Y:S01]  /*1170*/  SHFL.BFLY PT, R0, R3, 0x8, 0x1f ;  /* 0x0d001f0003007f89 */ /* 0x000e2200000e0000 */
[----:B--2---:R-:W-:Y:S01]  /*1180*/  @!P1 LEA R9, R9, R8, 0x18 ;  /* 0x0000000809099211 */ /* 0x004fe200078ec0ff */
[----:B0-----:R-:W-:Y:S01]  /*1190*/  FADD R0, R3, R0 ;  /* 0x0000000003007221 */ /* 0x001fe20000000000 */
[----:B------:R-:W-:Y:S02]  /*11a0*/  @!P0 MOV R3, 0x400 ;  /* 0x0000040000038802 */ /* 0x000fe40000000f00 */
[----:B------:R-:W-:Y:S02]  /*11b0*/  @!P1 LEA R4, R4, R9, 0x2 ;  /* 0x0000000904049211 */ /* 0x000fe400078e10ff */
[----:B------:R-:W0:Y:S01]  /*11c0*/  SHFL.BFLY PT, R5, R0, 0x4, 0x1f ;  /* 0x0c801f0000057f89 */ /* 0x000e2200000e0000 */
[----:B-1----:R-:W-:-:S04]  /*11d0*/  @!P0 LEA R3, R6, R3, 0x18 ;  /* 0x0000000306038211 */ /* 0x002fc800078ec0ff */
[----:B------:R-:W-:Y:S01]  /*11e0*/  @!P0 LEA.HI R3, R22, R3, RZ, 0x1d ;  /* 0x0000000316038211 */ /* 0x000fe200078fe8ff */
[----:B0-----:R-:W-:Y:S01]  /*11f0*/  FADD R5, R0, R5 ;  /* 0x0000000500057221 */ /* 0x001fe20000000000 */
[----:B------:R-:W-:-:S04]  /*1200*/  MOV R0, RZ ;  /* 0x000000ff00007202 */ /* 0x000fc80000000f00 */
[----:B------:R-:W0:Y:S02]  /*1210*/  SHFL.BFLY PT, R2, R5, 0x2, 0x1f ;  /* 0x0c401f0005027f89 */ /* 0x000e2400000e0000 */
[----:B0-----:R-:W-:-:S05]  /*1220*/  FADD R2, R5, R2 ;  /* 0x0000000205027221 */ /* 0x001fca0000000000 */
[----:B------:R-:W0:Y:S02]  /*1230*/  SHFL.BFLY PT, R7, R2, 0x1, 0x1f ;  /* 0x0c201f0002077f89 */ /* 0x000e2400000e0000 */
[----:B0-----:R-:W-:-:S05]  /*1240*/  FADD R8, R2, R7 ;  /* 0x0000000702087221 */ /* 0x001fca0000000000 */
[----:B------:R-:W-:Y:S01]  /*1250*/  @!P0 STS [R3], R8 ;  /* 0x0000000803008388 */ /* 0x000fe20000000800 */
[----:B------:R-:W-:Y:S01]  /*1260*/  BAR.SYNC.DEFER_BLOCKING 0x0 ;  /* 0x0000000000007b1d */ /* 0x000fe20000010000 */
[----:B------:R-:W-:-:S05]  /*1270*/  ISETP.NE.AND P0, PT, R22, RZ, PT ;  /* 0x000000ff1600720c */ /* 0x000fca0003f05270 */
[----:B------:R-:W0:Y:S04]  /*1280*/  @!P1 LDS R0, [R4] ;  /* 0x0000000004009984 */ /* 0x000e280000000800 */
[----:B0-----:R-:W0:Y:S02]  /*1290*/  SHFL.BFLY PT, R5, R0, 0x4, 0x1f ;  /* 0x0c801f0000057f89 */ /* 0x001e2400000e0000 */
[----:B0-----:R-:W-:-:S05]  /*12a0*/  FADD R5, R5, R0 ;  /* 0x0000000005057221 */ /* 0x001fca0000000000 */
[----:B------:R-:W0:Y:S02]  /*12b0*/  SHFL.BFLY PT, R2, R5, 0x2, 0x1f ;  /* 0x0c401f0005027f89 */ /* 0x000e2400000e0000 */
[----:B0-----:R-:W-:-:S05]  /*12c0*/  FADD R6, R5, R2 ;  /* 0x0000000205067221 */ /* 0x001fca0000000000 */
[----:B------:R0:W1:Y:S01]  /*12d0*/  SHFL.BFLY PT, R7, R6, 0x1, 0x1f ;  /* 0x0c201f0006077f89 */ /* 0x00006200000e0000 */
[----:B------:R-:W-:Y:S05]  /*12e0*/  @P0 EXIT ;  /* 0x000000000000094d */ /* 0x000fea0003800000 */
[----:B------:R-:W2:Y:S01]  /*12f0*/  LDC.64 R2, c[0x0][0x3a0] ;  /* 0x0000e800ff027b82 */ /* 0x000ea20000000a00 */
[----:B-1----:R-:W-:-:S05]  /*1300*/  FADD R0, R6, R7 ;  /* 0x0000000706007221 */ /* 0x002fca0000000000 */
[----:B------:R-:W-:Y:S01]  /*1310*/  F2FP.F16.F32.PACK_AB R0, RZ, R0 ;  /* 0x00000000ff00723e */ /* 0x000fe200000000ff */
[----:B--2---:R-:W-:-:S05]  /*1320*/  IMAD.WIDE.U32 R2, R23, 0x2, R2 ;  /* 0x0000000217027825 */ /* 0x004fca00078e0002 */
[----:B------:R-:W-:Y:S01]  /*1330*/  STG.E.U16 desc[UR6][R2.64], R0 ;  /* 0x0000000002007986 */ /* 0x000fe2000c101506 */
[----:B------:R-:W-:Y:S05]  /*1340*/  EXIT ;  /* 0x000000000000794d */ /* 0x000fea0003800000 */
.L_x_5:
[----:B------:R-:W-:-:S00]  /*1350*/  BRA `(.L_x_5) ;  /* 0xfffffffc00fc7947 */ /* 0x000fc0000383ffff */
[----:B------:R-:W-:-:S00]  /*1360*/  NOP ;  /* 0x0000000000007918 */ /* 0x000fc00000000000 */
        /* <DEDUP_REMOVED lines=9> */
.L_x_6:


//--------------------- .nv.shared._Z14gemv_w8_kernelILi128ELi256EEvPK6__halfPKhS2_S2_PS0_i --------------------------
	.section	.nv.shared._Z14gemv_w8_kernelILi128ELi256EEvPK6__halfPKhS2_S2_PS0_i,"aw",@nobits
	.sectionflags	@""
	.align	4
.nv.shared._Z14gemv_w8_kernelILi128ELi256EEvPK6__halfPKhS2_S2_PS0_i:
	.zero		1056


//--------------------- .nv.shared.reserved.0     --------------------------
	.section	.nv.shared.reserved.0,"aw",@nobits
	.weak		__nv_reservedSMEM_offset_0_alias
	.size		__nv_reservedSMEM_offset_0_alias, 0, 64
	.other		__nv_reservedSMEM_offset_0_alias,@"STO_CUDA_RESERVED_SHARED STV_DEFAULT"
__nv_reservedSMEM_offset_0_alias:
	.zero		0
	.zero		64


//--------------------- .nv.constant0._Z14gemv_w8_kernelILi128ELi256EEvPK6__halfPKhS2_S2_PS0_i --------------------------
	.section	.nv.constant0._Z14gemv_w8_kernelILi128ELi256EEvPK6__halfPKhS2_S2_PS0_i,"a",@progbits
	.sectionflags	@""
	.align	4
.nv.constant0._Z14gemv_w8_kernelILi128ELi256EEvPK6__halfPKhS2_S2_PS0_i:
	.zero		940


//--------------------- SYMBOLS --------------------------

	.type		.nv.reservedSmem.offset0,@object
	.size		.nv.reservedSmem.offset0,0x4
	.type		.nv.reservedSmem.cap,@object
	.size		.nv.reservedSmem.cap,0x4
